	.target	sm_90a

	.elftype	@"ET_EXEC"


//--------------------- .note.nv.tkinfo           --------------------------
	.section	.note.nv.tkinfo,"",@"SHT_NOTE"
	.sectionflags	@"SHF_NOTE_NV_TKINFO"
	.tkinfo
        /*0018*/ 	.word	0x00000002
        /*0030*/ 	.string	""
        /*0030*/ 	.string	"ptxas"
        /*0030*/ 	.string	"Cuda compilation tools, release 13.0, V13.0.88"
        /*0030*/ 	.string	"Build cuda_13.0.r13.0/compiler.36424714_0"
        /*0030*/ 	.string	"-arch sm_90a -m 64 "



//--------------------- .note.nv.cuinfo           --------------------------
	.section	.note.nv.cuinfo,"",@"SHT_NOTE"
	.sectionflags	@"SHF_NOTE_NV_CUINFO"
        /*0018*/ 	.short	0x0002
        /*001a*/ 	.short	0x005a
        /*001c*/ 	.short	0x0082
	.zero		2


//--------------------- .nv.info                  --------------------------
	.section	.nv.info,"",@"SHT_CUDA_INFO"
	.align	4


	//----- nvinfo : EIATTR_REGCOUNT
	.align		4
        /*0000*/ 	.byte	0x04, 0x2f
        /*0002*/ 	.short	(.L_12 - .L_11)
	.align		4
.L_11:
        /*0004*/ 	.word	index@(_ZN7cutlass13device_kernelIN5flash19enable_sm80_to_sm89INS1_16FlashAttnFwdSm80INS1_25CollectiveMainloopFwdSm80ILi8ELi2ELb0EN4cute5tupleIJNS5_1CILi128EEENS7_ILi64EEENS7_ILi192EEEEEELi192ENS_6half_tEfNS_4arch4Sm80ELb1ELb0ELb1ELb1ELb1ELb1ELb1ELb1EEENS1_21CollectiveEpilogueFwdINS6_IJS8_SA_S9_EEENS6_IJNS7_ILi1EEESI_SI_EEESC_SE_Li256ELb1ELb1ELb1ELb0EEENS1_36VarlenDynamicPersistentTileSchedulerILi128ELi64ELi256ELi256ELb1ELb1ELb0ELb1ELb1ELb1EEEEEEEEEvNT_6ParamsE)
        /*0008*/ 	.word	0x00000004


	//----- nvinfo : EIATTR_FRAME_SIZE
	.align		4
.L_12:
        /*000c*/ 	.byte	0x04, 0x11
        /*000e*/ 	.short	(.L_14 - .L_13)
	.align		4
.L_13:
        /*0010*/ 	.word	index@(_ZN7cutlass13device_kernelIN5flash19enable_sm80_to_sm89INS1_16FlashAttnFwdSm80INS1_25CollectiveMainloopFwdSm80ILi8ELi2ELb0EN4cute5tupleIJNS5_1CILi128EEENS7_ILi64EEENS7_ILi192EEEEEELi192ENS_6half_tEfNS_4arch4Sm80ELb1ELb0ELb1ELb1ELb1ELb1ELb1ELb1EEENS1_21CollectiveEpilogueFwdINS6_IJS8_SA_S9_EEENS6_IJNS7_ILi1EEESI_SI_EEESC_SE_Li256ELb1ELb1ELb1ELb0EEENS1_36VarlenDynamicPersistentTileSchedulerILi128ELi64ELi256ELi256ELb1ELb1ELb0ELb1ELb1ELb1EEEEEEEEEvNT_6ParamsE)
        /*0014*/ 	.word	0x00000000


	//----- nvinfo : EIATTR_REGCOUNT
	.align		4
.L_14:
        /*0018*/ 	.byte	0x04, 0x2f
        /*001a*/ 	.short	(.L_16 - .L_15)
	.align		4
.L_15:
        /*001c*/ 	.word	index@(_ZN7cutlass13device_kernelIN5flash19enable_sm80_to_sm89INS1_16FlashAttnFwdSm80INS1_25CollectiveMainloopFwdSm80ILi8ELi2ELb0EN4cute5tupleIJNS5_1CILi128EEENS7_ILi64EEENS7_ILi192EEEEEELi192ENS_6half_tEfNS_4arch4Sm80ELb1ELb0ELb1ELb1ELb1ELb0ELb1ELb1EEENS1_21CollectiveEpilogueFwdINS6_IJS8_SA_S9_EEENS6_IJNS7_ILi1EEESI_SI_EEESC_SE_Li256ELb1ELb1ELb1ELb0EEENS1_36VarlenDynamicPersistentTileSchedulerILi128ELi64ELi256ELi256ELb1ELb1ELb0ELb1ELb1ELb1EEEEEEEEEvNT_6ParamsE)
        /*0020*/ 	.word	0x00000004


	//----- nvinfo : EIATTR_FRAME_SIZE
	.align		4
.L_16:
        /*0024*/ 	.byte	0x04, 0x11
        /*0026*/ 	.short	(.L_18 - .L_17)
	.align		4
.L_17:
        /*0028*/ 	.word	index@(_ZN7cutlass13device_kernelIN5flash19enable_sm80_to_sm89INS1_16FlashAttnFwdSm80INS1_25CollectiveMainloopFwdSm80ILi8ELi2ELb0EN4cute5tupleIJNS5_1CILi128EEENS7_ILi64EEENS7_ILi192EEEEEELi192ENS_6half_tEfNS_4arch4Sm80ELb1ELb0ELb1ELb1ELb1ELb0ELb1ELb1EEENS1_21CollectiveEpilogueFwdINS6_IJS8_SA_S9_EEENS6_IJNS7_ILi1EEESI_SI_EEESC_SE_Li256ELb1ELb1ELb1ELb0EEENS1_36VarlenDynamicPersistentTileSchedulerILi128ELi64ELi256ELi256ELb1ELb1ELb0ELb1ELb1ELb1EEEEEEEEEvNT_6ParamsE)
        /*002c*/ 	.word	0x00000000


	//----- nvinfo : EIATTR_REGCOUNT
	.align		4
.L_18:
        /*0030*/ 	.byte	0x04, 0x2f
        /*0032*/ 	.short	(.L_20 - .L_19)
	.align		4
.L_19:
        /*0034*/ 	.word	index@(_ZN7cutlass13device_kernelIN5flash19enable_sm80_to_sm89INS1_16FlashAttnFwdSm80INS1_25CollectiveMainloopFwdSm80ILi8ELi2ELb0EN4cute5tupleIJNS5_1CILi128EEENS7_ILi64EEENS7_ILi192EEEEEELi192ENS_6half_tEfNS_4arch4Sm80ELb1ELb0ELb1ELb0ELb1ELb0ELb1ELb1EEENS1_21CollectiveEpilogueFwdINS6_IJS8_SA_S9_EEENS6_IJNS7_ILi1EEESI_SI_EEESC_SE_Li256ELb0ELb1ELb1ELb0EEENS1_30DynamicPersistentTileSchedulerILi256ELi256ELb1ELb1ELb0EEEEEEEEEvNT_6ParamsE)
        /*0038*/ 	.word	0x00000004


	//----- nvinfo : EIATTR_FRAME_SIZE
	.align		4
.L_20:
        /*003c*/ 	.byte	0x04, 0x11
        /*003e*/ 	.short	(.L_22 - .L_21)
	.align		4
.L_21:
        /*0040*/ 	.word	index@(_ZN7cutlass13device_kernelIN5flash19enable_sm80_to_sm89INS1_16FlashAttnFwdSm80INS1_25CollectiveMainloopFwdSm80ILi8ELi2ELb0EN4cute5tupleIJNS5_1CILi128EEENS7_ILi64EEENS7_ILi192EEEEEELi192ENS_6half_tEfNS_4arch4Sm80ELb1ELb0ELb1ELb0ELb1ELb0ELb1ELb1EEENS1_21CollectiveEpilogueFwdINS6_IJS8_SA_S9_EEENS6_IJNS7_ILi1EEESI_SI_EEESC_SE_Li256ELb0ELb1ELb1ELb0EEENS1_30DynamicPersistentTileSchedulerILi256ELi256ELb1ELb1ELb0EEEEEEEEEvNT_6ParamsE)
        /*0044*/ 	.word	0x00000000


	//----- nvinfo : EIATTR_REGCOUNT
	.align		4
.L_22:
        /*0048*/ 	.byte	0x04, 0x2f
        /*004a*/ 	.short	(.L_24 - .L_23)
	.align		4
.L_23:
        /*004c*/ 	.word	index@(_ZN7cutlass13device_kernelIN5flash19enable_sm80_to_sm89INS1_16FlashAttnFwdSm80INS1_25CollectiveMainloopFwdSm80ILi8ELi2ELb0EN4cute5tupleIJNS5_1CILi128EEENS7_ILi64EEENS7_ILi192EEEEEELi192ENS_6half_tEfNS_4arch4Sm80ELb0ELb1ELb1ELb1ELb1ELb1ELb1ELb1EEENS1_21CollectiveEpilogueFwdINS6_IJS8_SA_S9_EEENS6_IJNS7_ILi1EEESI_SI_EEESC_SE_Li256ELb1ELb1ELb1ELb0EEENS1_36VarlenDynamicPersistentTileSchedulerILi128ELi64ELi256ELi256ELb1ELb1ELb0ELb1ELb0ELb1EEEEEEEEEvNT_6ParamsE)
        /*0050*/ 	.word	0x00000004


	//----- nvinfo : EIATTR_FRAME_SIZE
	.align		4
.L_24:
        /*0054*/ 	.byte	0x04, 0x11
        /*0056*/ 	.short	(.L_26 - .L_25)
	.align		4
.L_25:
        /*0058*/ 	.word	index@(_ZN7cutlass13device_kernelIN5flash19enable_sm80_to_sm89INS1_16FlashAttnFwdSm80INS1_25CollectiveMainloopFwdSm80ILi8ELi2ELb0EN4cute5tupleIJNS5_1CILi128EEENS7_ILi64EEENS7_ILi192EEEEEELi192ENS_6half_tEfNS_4arch4Sm80ELb0ELb1ELb1ELb1ELb1ELb1ELb1ELb1EEENS1_21CollectiveEpilogueFwdINS6_IJS8_SA_S9_EEENS6_IJNS7_ILi1EEESI_SI_EEESC_SE_Li256ELb1ELb1ELb1ELb0EEENS1_36VarlenDynamicPersistentTileSchedulerILi128ELi64ELi256ELi256ELb1ELb1ELb0ELb1ELb0ELb1EEEEEEEEEvNT_6ParamsE)
        /*005c*/ 	.word	0x00000000


	//----- nvinfo : EIATTR_REGCOUNT
	.align		4
.L_26:
        /*0060*/ 	.byte	0x04, 0x2f
        /*0062*/ 	.short	(.L_28 - .L_27)
	.align		4
.L_27:
        /*0064*/ 	.word	index@(_ZN7cutlass13device_kernelIN5flash19enable_sm80_to_sm89INS1_16FlashAttnFwdSm80INS1_25CollectiveMainloopFwdSm80ILi8ELi2ELb0EN4cute5tupleIJNS5_1CILi128EEENS7_ILi64EEENS7_ILi192EEEEEELi192ENS_6half_tEfNS_4arch4Sm80ELb0ELb1ELb1ELb1ELb1ELb0ELb1ELb1EEENS1_21CollectiveEpilogueFwdINS6_IJS8_SA_S9_EEENS6_IJNS7_ILi1EEESI_SI_EEESC_SE_Li256ELb1ELb1ELb1ELb0EEENS1_36VarlenDynamicPersistentTileSchedulerILi128ELi64ELi256ELi256ELb1ELb1ELb0ELb1ELb0ELb1EEEEEEEEEvNT_6ParamsE)
        /*0068*/ 	.word	0x00000004


	//----- nvinfo : EIATTR_FRAME_SIZE
	.align		4
.L_28:
        /*006c*/ 	.byte	0x04, 0x11
        /*006e*/ 	.short	(.L_30 - .L_29)
	.align		4
.L_29:
        /*0070*/ 	.word	index@(_ZN7cutlass13device_kernelIN5flash19enable_sm80_to_sm89INS1_16FlashAttnFwdSm80INS1_25CollectiveMainloopFwdSm80ILi8ELi2ELb0EN4cute5tupleIJNS5_1CILi128EEENS7_ILi64EEENS7_ILi192EEEEEELi192ENS_6half_tEfNS_4arch4Sm80ELb0ELb1ELb1ELb1ELb1ELb0ELb1ELb1EEENS1_21CollectiveEpilogueFwdINS6_IJS8_SA_S9_EEENS6_IJNS7_ILi1EEESI_SI_EEESC_SE_Li256ELb1ELb1ELb1ELb0EEENS1_36VarlenDynamicPersistentTileSchedulerILi128ELi64ELi256ELi256ELb1ELb1ELb0ELb1ELb0ELb1EEEEEEEEEvNT_6ParamsE)
        /*0074*/ 	.word	0x00000000


	//----- nvinfo : EIATTR_REGCOUNT
	.align		4
.L_30:
        /*0078*/ 	.byte	0x04, 0x2f
        /*007a*/ 	.short	(.L_32 - .L_31)
	.align		4
.L_31:
        /*007c*/ 	.word	index@(_ZN7cutlass13device_kernelIN5flash19enable_sm80_to_sm89INS1_16FlashAttnFwdSm80INS1_25CollectiveMainloopFwdSm80ILi8ELi2ELb0EN4cute5tupleIJNS5_1CILi128EEENS7_ILi64EEENS7_ILi192EEEEEELi192ENS_6half_tEfNS_4arch4Sm80ELb0ELb1ELb1ELb0ELb1ELb0ELb1ELb1EEENS1_21CollectiveEpilogueFwdINS6_IJS8_SA_S9_EEENS6_IJNS7_ILi1EEESI_SI_EEESC_SE_Li256ELb0ELb1ELb1ELb0EEENS1_19SingleTileSchedulerILb0ELb1ELb1ELi128EEEEEEEEEvNT_6ParamsE)
        /*0080*/ 	.word	0x00000004


	//----- nvinfo : EIATTR_FRAME_SIZE
	.align		4
.L_32:
        /*0084*/ 	.byte	0x04, 0x11
        /*0086*/ 	.short	(.L_34 - .L_33)
	.align		4
.L_33:
        /*0088*/ 	.word	index@(_ZN7cutlass13device_kernelIN5flash19enable_sm80_to_sm89INS1_16FlashAttnFwdSm80INS1_25CollectiveMainloopFwdSm80ILi8ELi2ELb0EN4cute5tupleIJNS5_1CILi128EEENS7_ILi64EEENS7_ILi192EEEEEELi192ENS_6half_tEfNS_4arch4Sm80ELb0ELb1ELb1ELb0ELb1ELb0ELb1ELb1EEENS1_21CollectiveEpilogueFwdINS6_IJS8_SA_S9_EEENS6_IJNS7_ILi1EEESI_SI_EEESC_SE_Li256ELb0ELb1ELb1ELb0EEENS1_19SingleTileSchedulerILb0ELb1ELb1ELi128EEEEEEEEEvNT_6ParamsE)
        /*008c*/ 	.word	0x00000000


	//----- nvinfo : EIATTR_REGCOUNT
	.align		4
.L_34:
        /*0090*/ 	.byte	0x04, 0x2f
        /*0092*/ 	.short	(.L_36 - .L_35)
	.align		4
.L_35:
        /*0094*/ 	.word	index@(_ZN7cutlass13device_kernelIN5flash19enable_sm80_to_sm89INS1_16FlashAttnFwdSm80INS1_25CollectiveMainloopFwdSm80ILi8ELi2ELb0EN4cute5tupleIJNS5_1CILi128EEENS7_ILi64EEENS7_ILi192EEEEEELi192ENS_6half_tEfNS_4arch4Sm80ELb0ELb0ELb1ELb1ELb1ELb1ELb1ELb1EEENS1_21CollectiveEpilogueFwdINS6_IJS8_SA_S9_EEENS6_IJNS7_ILi1EEESI_SI_EEESC_SE_Li256ELb1ELb1ELb1ELb0EEENS1_36VarlenDynamicPersistentTileSchedulerILi128ELi64ELi256ELi256ELb1ELb1ELb0ELb0ELb1ELb1EEEEEEEEEvNT_6ParamsE)
        /*0098*/ 	.word	0x00000004


	//----- nvinfo : EIATTR_FRAME_SIZE
	.align		4
.L_36:
        /*009c*/ 	.byte	0x04, 0x11
        /*009e*/ 	.short	(.L_38 - .L_37)
	.align		4
.L_37:
        /*00a0*/ 	.word	index@(_ZN7cutlass13device_kernelIN5flash19enable_sm80_to_sm89INS1_16FlashAttnFwdSm80INS1_25CollectiveMainloopFwdSm80ILi8ELi2ELb0EN4cute5tupleIJNS5_1CILi128EEENS7_ILi64EEENS7_ILi192EEEEEELi192ENS_6half_tEfNS_4arch4Sm80ELb0ELb0ELb1ELb1ELb1ELb1ELb1ELb1EEENS1_21CollectiveEpilogueFwdINS6_IJS8_SA_S9_EEENS6_IJNS7_ILi1EEESI_SI_EEESC_SE_Li256ELb1ELb1ELb1ELb0EEENS1_36VarlenDynamicPersistentTileSchedulerILi128ELi64ELi256ELi256ELb1ELb1ELb0ELb0ELb1ELb1EEEEEEEEEvNT_6ParamsE)
        /*00a4*/ 	.word	0x00000000


	//----- nvinfo : EIATTR_REGCOUNT
	.align		4
.L_38:
        /*00a8*/ 	.byte	0x04, 0x2f
        /*00aa*/ 	.short	(.L_40 - .L_39)
	.align		4
.L_39:
        /*00ac*/ 	.word	index@(_ZN7cutlass13device_kernelIN5flash19enable_sm80_to_sm89INS1_16FlashAttnFwdSm80INS1_25CollectiveMainloopFwdSm80ILi8ELi2ELb0EN4cute5tupleIJNS5_1CILi128EEENS7_ILi64EEENS7_ILi192EEEEEELi192ENS_6half_tEfNS_4arch4Sm80ELb0ELb0ELb1ELb1ELb1ELb0ELb1ELb1EEENS1_21CollectiveEpilogueFwdINS6_IJS8_SA_S9_EEENS6_IJNS7_ILi1EEESI_SI_EEESC_SE_Li256ELb1ELb1ELb1ELb0EEENS1_36VarlenDynamicPersistentTileSchedulerILi128ELi64ELi256ELi256ELb1ELb1ELb0ELb0ELb1ELb1EEEEEEEEEvNT_6ParamsE)
        /*00b0*/ 	.word	0x00000004


	//----- nvinfo : EIATTR_FRAME_SIZE
	.align		4
.L_40:
        /*00b4*/ 	.byte	0x04, 0x11
        /*00b6*/ 	.short	(.L_42 - .L_41)
	.align		4
.L_41:
        /*00b8*/ 	.word	index@(_ZN7cutlass13device_kernelIN5flash19enable_sm80_to_sm89INS1_16FlashAttnFwdSm80INS1_25CollectiveMainloopFwdSm80ILi8ELi2ELb0EN4cute5tupleIJNS5_1CILi128EEENS7_ILi64EEENS7_ILi192EEEEEELi192ENS_6half_tEfNS_4arch4Sm80ELb0ELb0ELb1ELb1ELb1ELb0ELb1ELb1EEENS1_21CollectiveEpilogueFwdINS6_IJS8_SA_S9_EEENS6_IJNS7_ILi1EEESI_SI_EEESC_SE_Li256ELb1ELb1ELb1ELb0EEENS1_36VarlenDynamicPersistentTileSchedulerILi128ELi64ELi256ELi256ELb1ELb1ELb0ELb0ELb1ELb1EEEEEEEEEvNT_6ParamsE)
        /*00bc*/ 	.word	0x00000000


	//----- nvinfo : EIATTR_REGCOUNT
	.align		4
.L_42:
        /*00c0*/ 	.byte	0x04, 0x2f
        /*00c2*/ 	.short	(.L_44 - .L_43)
	.align		4
.L_43:
        /*00c4*/ 	.word	index@(_ZN7cutlass13device_kernelIN5flash19enable_sm80_to_sm89INS1_16FlashAttnFwdSm80INS1_25CollectiveMainloopFwdSm80ILi8ELi2ELb0EN4cute5tupleIJNS5_1CILi128EEENS7_ILi64EEENS7_ILi192EEEEEELi192ENS_6half_tEfNS_4arch4Sm80ELb0ELb0ELb1ELb0ELb1ELb0ELb1ELb1EEENS1_21CollectiveEpilogueFwdINS6_IJS8_SA_S9_EEENS6_IJNS7_ILi1EEESI_SI_EEESC_SE_Li256ELb0ELb1ELb1ELb0EEENS1_19SingleTileSchedulerILb0ELb1ELb1ELi128EEEEEEEEEvNT_6ParamsE)
        /*00c8*/ 	.word	0x00000004


	//----- nvinfo : EIATTR_FRAME_SIZE
	.align		4
.L_44:
        /*00cc*/ 	.byte	0x04, 0x11
        /*00ce*/ 	.short	(.L_46 - .L_45)
	.align		4
.L_45:
        /*00d0*/ 	.word	index@(_ZN7cutlass13device_kernelIN5flash19enable_sm80_to_sm89INS1_16FlashAttnFwdSm80INS1_25CollectiveMainloopFwdSm80ILi8ELi2ELb0EN4cute5tupleIJNS5_1CILi128EEENS7_ILi64EEENS7_ILi192EEEEEELi192ENS_6half_tEfNS_4arch4Sm80ELb0ELb0ELb1ELb0ELb1ELb0ELb1ELb1EEENS1_21CollectiveEpilogueFwdINS6_IJS8_SA_S9_EEENS6_IJNS7_ILi1EEESI_SI_EEESC_SE_Li256ELb0ELb1ELb1ELb0EEENS1_19SingleTileSchedulerILb0ELb1ELb1ELi128EEEEEEEEEvNT_6ParamsE)
        /*00d4*/ 	.word	0x00000000


	//----- nvinfo : EIATTR_REGCOUNT
	.align		4
.L_46:
        /*00d8*/ 	.byte	0x04, 0x2f
        /*00da*/ 	.short	(.L_48 - .L_47)
	.align		4
.L_47:
        /*00dc*/ 	.word	index@(_ZN7cutlass13device_kernelIN5flash19enable_sm80_to_sm89INS1_16FlashAttnFwdSm80INS1_25CollectiveMainloopFwdSm80ILi8ELi1ELb0EN4cute5tupleIJNS5_1CILi128EEENS7_ILi64EEENS7_ILi192EEEEEELi192ENS_6half_tEfNS_4arch4Sm80ELb1ELb0ELb1ELb1ELb1ELb1ELb1ELb1EEENS1_21CollectiveEpilogueFwdINS6_IJS8_SA_S9_EEENS6_IJNS7_ILi1EEESI_SI_EEESC_SE_Li256ELb1ELb1ELb1ELb0EEENS1_36VarlenDynamicPersistentTileSchedulerILi128ELi64ELi256ELi256ELb1ELb1ELb0ELb1ELb1ELb1EEEEEEEEEvNT_6ParamsE)
        /*00e0*/ 	.word	0x00000004


	//----- nvinfo : EIATTR_FRAME_SIZE
	.align		4
.L_48:
        /*00e4*/ 	.byte	0x04, 0x11
        /*00e6*/ 	.short	(.L_50 - .L_49)
	.align		4
.L_49:
        /*00e8*/ 	.word	index@(_ZN7cutlass13device_kernelIN5flash19enable_sm80_to_sm89INS1_16FlashAttnFwdSm80INS1_25CollectiveMainloopFwdSm80ILi8ELi1ELb0EN4cute5tupleIJNS5_1CILi128EEENS7_ILi64EEENS7_ILi192EEEEEELi192ENS_6half_tEfNS_4arch4Sm80ELb1ELb0ELb1ELb1ELb1ELb1ELb1ELb1EEENS1_21CollectiveEpilogueFwdINS6_IJS8_SA_S9_EEENS6_IJNS7_ILi1EEESI_SI_EEESC_SE_Li256ELb1ELb1ELb1ELb0EEENS1_36VarlenDynamicPersistentTileSchedulerILi128ELi64ELi256ELi256ELb1ELb1ELb0ELb1ELb1ELb1EEEEEEEEEvNT_6ParamsE)
        /*00ec*/ 	.word	0x00000000


	//----- nvinfo : EIATTR_REGCOUNT
	.align		4
.L_50:
        /*00f0*/ 	.byte	0x04, 0x2f
        /*00f2*/ 	.short	(.L_52 - .L_51)
	.align		4
.L_51:
        /*00f4*/ 	.word	index@(_ZN7cutlass13device_kernelIN5flash19enable_sm80_to_sm89INS1_16FlashAttnFwdSm80INS1_25CollectiveMainloopFwdSm80ILi8ELi1ELb0EN4cute5tupleIJNS5_1CILi128EEENS7_ILi64EEENS7_ILi192EEEEEELi192ENS_6half_tEfNS_4arch4Sm80ELb1ELb0ELb1ELb1ELb1ELb0ELb1ELb1EEENS1_21CollectiveEpilogueFwdINS6_IJS8_SA_S9_EEENS6_IJNS7_ILi1EEESI_SI_EEESC_SE_Li256ELb1ELb1ELb1ELb0EEENS1_36VarlenDynamicPersistentTileSchedulerILi128ELi64ELi256ELi256ELb1ELb1ELb0ELb1ELb1ELb1EEEEEEEEEvNT_6ParamsE)
        /*00f8*/ 	.word	0x00000004


	//----- nvinfo : EIATTR_FRAME_SIZE
	.align		4
.L_52:
        /*00fc*/ 	.byte	0x04, 0x11
        /*00fe*/ 	.short	(.L_54 - .L_53)
	.align		4
.L_53:
        /*0100*/ 	.word	index@(_ZN7cutlass13device_kernelIN5flash19enable_sm80_to_sm89INS1_16FlashAttnFwdSm80INS1_25CollectiveMainloopFwdSm80ILi8ELi1ELb0EN4cute5tupleIJNS5_1CILi128EEENS7_ILi64EEENS7_ILi192EEEEEELi192ENS_6half_tEfNS_4arch4Sm80ELb1ELb0ELb1ELb1ELb1ELb0ELb1ELb1EEENS1_21CollectiveEpilogueFwdINS6_IJS8_SA_S9_EEENS6_IJNS7_ILi1EEESI_SI_EEESC_SE_Li256ELb1ELb1ELb1ELb0EEENS1_36VarlenDynamicPersistentTileSchedulerILi128ELi64ELi256ELi256ELb1ELb1ELb0ELb1ELb1ELb1EEEEEEEEEvNT_6ParamsE)
        /*0104*/ 	.word	0x00000000


	//----- nvinfo : EIATTR_REGCOUNT
	.align		4
.L_54:
        /*0108*/ 	.byte	0x04, 0x2f
        /*010a*/ 	.short	(.L_56 - .L_55)
	.align		4
.L_55:
        /*010c*/ 	.word	index@(_ZN7cutlass13device_kernelIN5flash19enable_sm80_to_sm89INS1_16FlashAttnFwdSm80INS1_25CollectiveMainloopFwdSm80ILi8ELi1ELb0EN4cute5tupleIJNS5_1CILi128EEENS7_ILi64EEENS7_ILi192EEEEEELi192ENS_6half_tEfNS_4arch4Sm80ELb1ELb0ELb1ELb0ELb1ELb0ELb1ELb1EEENS1_21CollectiveEpilogueFwdINS6_IJS8_SA_S9_EEENS6_IJNS7_ILi1EEESI_SI_EEESC_SE_Li256ELb0ELb1ELb1ELb0EEENS1_30DynamicPersistentTileSchedulerILi256ELi256ELb1ELb1ELb0EEEEEEEEEvNT_6ParamsE)
        /*0110*/ 	.word	0x00000004


	//----- nvinfo : EIATTR_FRAME_SIZE
	.align		4
.L_56:
        /*0114*/ 	.byte	0x04, 0x11
        /*0116*/ 	.short	(.L_58 - .L_57)
	.align		4
.L_57:
        /*0118*/ 	.word	index@(_ZN7cutlass13device_kernelIN5flash19enable_sm80_to_sm89INS1_16FlashAttnFwdSm80INS1_25CollectiveMainloopFwdSm80ILi8ELi1ELb0EN4cute5tupleIJNS5_1CILi128EEENS7_ILi64EEENS7_ILi192EEEEEELi192ENS_6half_tEfNS_4arch4Sm80ELb1ELb0ELb1ELb0ELb1ELb0ELb1ELb1EEENS1_21CollectiveEpilogueFwdINS6_IJS8_SA_S9_EEENS6_IJNS7_ILi1EEESI_SI_EEESC_SE_Li256ELb0ELb1ELb1ELb0EEENS1_30DynamicPersistentTileSchedulerILi256ELi256ELb1ELb1ELb0EEEEEEEEEvNT_6ParamsE)
        /*011c*/ 	.word	0x00000000


	//----- nvinfo : EIATTR_REGCOUNT
	.align		4
.L_58:
        /*0120*/ 	.byte	0x04, 0x2f
        /*0122*/ 	.short	(.L_60 - .L_59)
	.align		4
.L_59:
        /*0124*/ 	.word	index@(_ZN7cutlass13device_kernelIN5flash19enable_sm80_to_sm89INS1_16FlashAttnFwdSm80INS1_25CollectiveMainloopFwdSm80ILi8ELi1ELb0EN4cute5tupleIJNS5_1CILi128EEENS7_ILi64EEENS7_ILi192EEEEEELi192ENS_6half_tEfNS_4arch4Sm80ELb0ELb1ELb1ELb1ELb1ELb1ELb1ELb1EEENS1_21CollectiveEpilogueFwdINS6_IJS8_SA_S9_EEENS6_IJNS7_ILi1EEESI_SI_EEESC_SE_Li256ELb1ELb1ELb1ELb0EEENS1_36VarlenDynamicPersistentTileSchedulerILi128ELi64ELi256ELi256ELb1ELb1ELb0ELb1ELb0ELb1EEEEEEEEEvNT_6ParamsE)
        /*0128*/ 	.word	0x00000004


	//----- nvinfo : EIATTR_FRAME_SIZE
	.align		4
.L_60:
        /*012c*/ 	.byte	0x04, 0x11
        /*012e*/ 	.short	(.L_62 - .L_61)
	.align		4
.L_61:
        /*0130*/ 	.word	index@(_ZN7cutlass13device_kernelIN5flash19enable_sm80_to_sm89INS1_16FlashAttnFwdSm80INS1_25CollectiveMainloopFwdSm80ILi8ELi1ELb0EN4cute5tupleIJNS5_1CILi128EEENS7_ILi64EEENS7_ILi192EEEEEELi192ENS_6half_tEfNS_4arch4Sm80ELb0ELb1ELb1ELb1ELb1ELb1ELb1ELb1EEENS1_21CollectiveEpilogueFwdINS6_IJS8_SA_S9_EEENS6_IJNS7_ILi1EEESI_SI_EEESC_SE_Li256ELb1ELb1ELb1ELb0EEENS1_36VarlenDynamicPersistentTileSchedulerILi128ELi64ELi256ELi256ELb1ELb1ELb0ELb1ELb0ELb1EEEEEEEEEvNT_6ParamsE)
        /*0134*/ 	.word	0x00000000


	//----- nvinfo : EIATTR_REGCOUNT
	.align		4
.L_62:
        /*0138*/ 	.byte	0x04, 0x2f
        /*013a*/ 	.short	(.L_64 - .L_63)
	.align		4
.L_63:
        /*013c*/ 	.word	index@(_ZN7cutlass13device_kernelIN5flash19enable_sm80_to_sm89INS1_16FlashAttnFwdSm80INS1_25CollectiveMainloopFwdSm80ILi8ELi1ELb0EN4cute5tupleIJNS5_1CILi128EEENS7_ILi64EEENS7_ILi192EEEEEELi192ENS_6half_tEfNS_4arch4Sm80ELb0ELb1ELb1ELb1ELb1ELb0ELb1ELb1EEENS1_21CollectiveEpilogueFwdINS6_IJS8_SA_S9_EEENS6_IJNS7_ILi1EEESI_SI_EEESC_SE_Li256ELb1ELb1ELb1ELb0EEENS1_36VarlenDynamicPersistentTileSchedulerILi128ELi64ELi256ELi256ELb1ELb1ELb0ELb1ELb0ELb1EEEEEEEEEvNT_6ParamsE)
        /*0140*/ 	.word	0x00000004


	//----- nvinfo : EIATTR_FRAME_SIZE
	.align		4
.L_64:
        /*0144*/ 	.byte	0x04, 0x11
        /*0146*/ 	.short	(.L_66 - .L_65)
	.align		4
.L_65:
        /*0148*/ 	.word	index@(_ZN7cutlass13device_kernelIN5flash19enable_sm80_to_sm89INS1_16FlashAttnFwdSm80INS1_25CollectiveMainloopFwdSm80ILi8ELi1ELb0EN4cute5tupleIJNS5_1CILi128EEENS7_ILi64EEENS7_ILi192EEEEEELi192ENS_6half_tEfNS_4arch4Sm80ELb0ELb1ELb1ELb1ELb1ELb0ELb1ELb1EEENS1_21CollectiveEpilogueFwdINS6_IJS8_SA_S9_EEENS6_IJNS7_ILi1EEESI_SI_EEESC_SE_Li256ELb1ELb1ELb1ELb0EEENS1_36VarlenDynamicPersistentTileSchedulerILi128ELi64ELi256ELi256ELb1ELb1ELb0ELb1ELb0ELb1EEEEEEEEEvNT_6ParamsE)
        /*014c*/ 	.word	0x00000000


	//----- nvinfo : EIATTR_REGCOUNT
	.align		4
.L_66:
        /*0150*/ 	.byte	0x04, 0x2f
        /*0152*/ 	.short	(.L_68 - .L_67)
	.align		4
.L_67:
        /*0154*/ 	.word	index@(_ZN7cutlass13device_kernelIN5flash19enable_sm80_to_sm89INS1_16FlashAttnFwdSm80INS1_25CollectiveMainloopFwdSm80ILi8ELi1ELb0EN4cute5tupleIJNS5_1CILi128EEENS7_ILi64EEENS7_ILi192EEEEEELi192ENS_6half_tEfNS_4arch4Sm80ELb0ELb1ELb1ELb0ELb1ELb0ELb1ELb1EEENS1_21CollectiveEpilogueFwdINS6_IJS8_SA_S9_EEENS6_IJNS7_ILi1EEESI_SI_EEESC_SE_Li256ELb0ELb1ELb1ELb0EEENS1_19SingleTileSchedulerILb0ELb1ELb1ELi128EEEEEEEEEvNT_6ParamsE)
        /*0158*/ 	.word	0x00000004


	//----- nvinfo : EIATTR_FRAME_SIZE
	.align		4
.L_68:
        /*015c*/ 	.byte	0x04, 0x11
        /*015e*/ 	.short	(.L_70 - .L_69)
	.align		4
.L_69:
        /*0160*/ 	.word	index@(_ZN7cutlass13device_kernelIN5flash19enable_sm80_to_sm89INS1_16FlashAttnFwdSm80INS1_25CollectiveMainloopFwdSm80ILi8ELi1ELb0EN4cute5tupleIJNS5_1CILi128EEENS7_ILi64EEENS7_ILi192EEEEEELi192ENS_6half_tEfNS_4arch4Sm80ELb0ELb1ELb1ELb0ELb1ELb0ELb1ELb1EEENS1_21CollectiveEpilogueFwdINS6_IJS8_SA_S9_EEENS6_IJNS7_ILi1EEESI_SI_EEESC_SE_Li256ELb0ELb1ELb1ELb0EEENS1_19SingleTileSchedulerILb0ELb1ELb1ELi128EEEEEEEEEvNT_6ParamsE)
        /*0164*/ 	.word	0x00000000


	//----- nvinfo : EIATTR_REGCOUNT
	.align		4
.L_70:
        /*0168*/ 	.byte	0x04, 0x2f
        /*016a*/ 	.short	(.L_72 - .L_71)
	.align		4
.L_71:
        /*016c*/ 	.word	index@(_ZN7cutlass13device_kernelIN5flash19enable_sm80_to_sm89INS1_16FlashAttnFwdSm80INS1_25CollectiveMainloopFwdSm80ILi8ELi1ELb0EN4cute5tupleIJNS5_1CILi128EEENS7_ILi64EEENS7_ILi192EEEEEELi192ENS_6half_tEfNS_4arch4Sm80ELb0ELb0ELb1ELb1ELb1ELb1ELb1ELb1EEENS1_21CollectiveEpilogueFwdINS6_IJS8_SA_S9_EEENS6_IJNS7_ILi1EEESI_SI_EEESC_SE_Li256ELb1ELb1ELb1ELb0EEENS1_36VarlenDynamicPersistentTileSchedulerILi128ELi64ELi256ELi256ELb1ELb1ELb0ELb0ELb1ELb1EEEEEEEEEvNT_6ParamsE)
        /*0170*/ 	.word	0x00000004


	//----- nvinfo : EIATTR_FRAME_SIZE
	.align		4
.L_72:
        /*0174*/ 	.byte	0x04, 0x11
        /*0176*/ 	.short	(.L_74 - .L_73)
	.align		4
.L_73:
        /*0178*/ 	.word	index@(_ZN7cutlass13device_kernelIN5flash19enable_sm80_to_sm89INS1_16FlashAttnFwdSm80INS1_25CollectiveMainloopFwdSm80ILi8ELi1ELb0EN4cute5tupleIJNS5_1CILi128EEENS7_ILi64EEENS7_ILi192EEEEEELi192ENS_6half_tEfNS_4arch4Sm80ELb0ELb0ELb1ELb1ELb1ELb1ELb1ELb1EEENS1_21CollectiveEpilogueFwdINS6_IJS8_SA_S9_EEENS6_IJNS7_ILi1EEESI_SI_EEESC_SE_Li256ELb1ELb1ELb1ELb0EEENS1_36VarlenDynamicPersistentTileSchedulerILi128ELi64ELi256ELi256ELb1ELb1ELb0ELb0ELb1ELb1EEEEEEEEEvNT_6ParamsE)
        /*017c*/ 	.word	0x00000000


	//----- nvinfo : EIATTR_REGCOUNT
	.align		4
.L_74:
        /*0180*/ 	.byte	0x04, 0x2f
        /*0182*/ 	.short	(.L_76 - .L_75)
	.align		4
.L_75:
        /*0184*/ 	.word	index@(_ZN7cutlass13device_kernelIN5flash19enable_sm80_to_sm89INS1_16FlashAttnFwdSm80INS1_25CollectiveMainloopFwdSm80ILi8ELi1ELb0EN4cute5tupleIJNS5_1CILi128EEENS7_ILi64EEENS7_ILi192EEEEEELi192ENS_6half_tEfNS_4arch4Sm80ELb0ELb0ELb1ELb1ELb1ELb0ELb1ELb1EEENS1_21CollectiveEpilogueFwdINS6_IJS8_SA_S9_EEENS6_IJNS7_ILi1EEESI_SI_EEESC_SE_Li256ELb1ELb1ELb1ELb0EEENS1_36VarlenDynamicPersistentTileSchedulerILi128ELi64ELi256ELi256ELb1ELb1ELb0ELb0ELb1ELb1EEEEEEEEEvNT_6ParamsE)
        /*0188*/ 	.word	0x00000004


	//----- nvinfo : EIATTR_FRAME_SIZE
	.align		4
.L_76:
        /*018c*/ 	.byte	0x04, 0x11
        /*018e*/ 	.short	(.L_78 - .L_77)
	.align		4
.L_77:
        /*0190*/ 	.word	index@(_ZN7cutlass13device_kernelIN5flash19enable_sm80_to_sm89INS1_16FlashAttnFwdSm80INS1_25CollectiveMainloopFwdSm80ILi8ELi1ELb0EN4cute5tupleIJNS5_1CILi128EEENS7_ILi64EEENS7_ILi192EEEEEELi192ENS_6half_tEfNS_4arch4Sm80ELb0ELb0ELb1ELb1ELb1ELb0ELb1ELb1EEENS1_21CollectiveEpilogueFwdINS6_IJS8_SA_S9_EEENS6_IJNS7_ILi1EEESI_SI_EEESC_SE_Li256ELb1ELb1ELb1ELb0EEENS1_36VarlenDynamicPersistentTileSchedulerILi128ELi64ELi256ELi256ELb1ELb1ELb0ELb0ELb1ELb1EEEEEEEEEvNT_6ParamsE)
        /*0194*/ 	.word	0x00000000


	//----- nvinfo : EIATTR_REGCOUNT
	.align		4
.L_78:
        /*0198*/ 	.byte	0x04, 0x2f
        /*019a*/ 	.short	(.L_80 - .L_79)
	.align		4
.L_79:
        /*019c*/ 	.word	index@(_ZN7cutlass13device_kernelIN5flash19enable_sm80_to_sm89INS1_16FlashAttnFwdSm80INS1_25CollectiveMainloopFwdSm80ILi8ELi1ELb0EN4cute5tupleIJNS5_1CILi128EEENS7_ILi64EEENS7_ILi192EEEEEELi192ENS_6half_tEfNS_4arch4Sm80ELb0ELb0ELb1ELb0ELb1ELb0ELb1ELb1EEENS1_21CollectiveEpilogueFwdINS6_IJS8_SA_S9_EEENS6_IJNS7_ILi1EEESI_SI_EEESC_SE_Li256ELb0ELb1ELb1ELb0EEENS1_19SingleTileSchedulerILb0ELb1ELb1ELi128EEEEEEEEEvNT_6ParamsE)
        /*01a0*/ 	.word	0x00000004


	//----- nvinfo : EIATTR_FRAME_SIZE
	.align		4
.L_80:
        /*01a4*/ 	.byte	0x04, 0x11
        /*01a6*/ 	.short	(.L_82 - .L_81)
	.align		4
.L_81:
        /*01a8*/ 	.word	index@(_ZN7cutlass13device_kernelIN5flash19enable_sm80_to_sm89INS1_16FlashAttnFwdSm80INS1_25CollectiveMainloopFwdSm80ILi8ELi1ELb0EN4cute5tupleIJNS5_1CILi128EEENS7_ILi64EEENS7_ILi192EEEEEELi192ENS_6half_tEfNS_4arch4Sm80ELb0ELb0ELb1ELb0ELb1ELb0ELb1ELb1EEENS1_21CollectiveEpilogueFwdINS6_IJS8_SA_S9_EEENS6_IJNS7_ILi1EEESI_SI_EEESC_SE_Li256ELb0ELb1ELb1ELb0EEENS1_19SingleTileSchedulerILb0ELb1ELb1ELi128EEEEEEEEEvNT_6ParamsE)
        /*01ac*/ 	.word	0x00000000


	//----- nvinfo : EIATTR_MIN_STACK_SIZE
	.align		4
.L_82:
        /*01b0*/ 	.byte	0x04, 0x12
        /*01b2*/ 	.short	(.L_84 - .L_83)
	.align		4
.L_83:
        /*01b4*/ 	.word	index@(_ZN7cutlass13device_kernelIN5flash19enable_sm80_to_sm89INS1_16FlashAttnFwdSm80INS1_25CollectiveMainloopFwdSm80ILi8ELi1ELb0EN4cute5tupleIJNS5_1CILi128EEENS7_ILi64EEENS7_ILi192EEEEEELi192ENS_6half_tEfNS_4arch4Sm80ELb0ELb0ELb1ELb0ELb1ELb0ELb1ELb1EEENS1_21CollectiveEpilogueFwdINS6_IJS8_SA_S9_EEENS6_IJNS7_ILi1EEESI_SI_EEESC_SE_Li256ELb0ELb1ELb1ELb0EEENS1_19SingleTileSchedulerILb0ELb1ELb1ELi128EEEEEEEEEvNT_6ParamsE)
        /*01b8*/ 	.word	0x00000000


	//----- nvinfo : EIATTR_MIN_STACK_SIZE
	.align		4
.L_84:
        /*01bc*/ 	.byte	0x04, 0x12
        /*01be*/ 	.short	(.L_86 - .L_85)
	.align		4
.L_85:
        /*01c0*/ 	.word	index@(_ZN7cutlass13device_kernelIN5flash19enable_sm80_to_sm89INS1_16FlashAttnFwdSm80INS1_25CollectiveMainloopFwdSm80ILi8ELi1ELb0EN4cute5tupleIJNS5_1CILi128EEENS7_ILi64EEENS7_ILi192EEEEEELi192ENS_6half_tEfNS_4arch4Sm80ELb0ELb0ELb1ELb1ELb1ELb0ELb1ELb1EEENS1_21CollectiveEpilogueFwdINS6_IJS8_SA_S9_EEENS6_IJNS7_ILi1EEESI_SI_EEESC_SE_Li256ELb1ELb1ELb1ELb0EEENS1_36VarlenDynamicPersistentTileSchedulerILi128ELi64ELi256ELi256ELb1ELb1ELb0ELb0ELb1ELb1EEEEEEEEEvNT_6ParamsE)
        /*01c4*/ 	.word	0x00000000


	//----- nvinfo : EIATTR_MIN_STACK_SIZE
	.align		4
.L_86:
        /*01c8*/ 	.byte	0x04, 0x12
        /*01ca*/ 	.short	(.L_88 - .L_87)
	.align		4
.L_87:
        /*01cc*/ 	.word	index@(_ZN7cutlass13device_kernelIN5flash19enable_sm80_to_sm89INS1_16FlashAttnFwdSm80INS1_25CollectiveMainloopFwdSm80ILi8ELi1ELb0EN4cute5tupleIJNS5_1CILi128EEENS7_ILi64EEENS7_ILi192EEEEEELi192ENS_6half_tEfNS_4arch4Sm80ELb0ELb0ELb1ELb1ELb1ELb1ELb1ELb1EEENS1_21CollectiveEpilogueFwdINS6_IJS8_SA_S9_EEENS6_IJNS7_ILi1EEESI_SI_EEESC_SE_Li256ELb1ELb1ELb1ELb0EEENS1_36VarlenDynamicPersistentTileSchedulerILi128ELi64ELi256ELi256ELb1ELb1ELb0ELb0ELb1ELb1EEEEEEEEEvNT_6ParamsE)
        /*01d0*/ 	.word	0x00000000


	//----- nvinfo : EIATTR_MIN_STACK_SIZE
	.align		4
.L_88:
        /*01d4*/ 	.byte	0x04, 0x12
        /*01d6*/ 	.short	(.L_90 - .L_89)
	.align		4
.L_89:
        /*01d8*/ 	.word	index@(_ZN7cutlass13device_kernelIN5flash19enable_sm80_to_sm89INS1_16FlashAttnFwdSm80INS1_25CollectiveMainloopFwdSm80ILi8ELi1ELb0EN4cute5tupleIJNS5_1CILi128EEENS7_ILi64EEENS7_ILi192EEEEEELi192ENS_6half_tEfNS_4arch4Sm80ELb0ELb1ELb1ELb0ELb1ELb0ELb1ELb1EEENS1_21CollectiveEpilogueFwdINS6_IJS8_SA_S9_EEENS6_IJNS7_ILi1EEESI_SI_EEESC_SE_Li256ELb0ELb1ELb1ELb0EEENS1_19SingleTileSchedulerILb0ELb1ELb1ELi128EEEEEEEEEvNT_6ParamsE)
        /*01dc*/ 	.word	0x00000000


	//----- nvinfo : EIATTR_MIN_STACK_SIZE
	.align		4
.L_90:
        /*01e0*/ 	.byte	0x04, 0x12
        /*01e2*/ 	.short	(.L_92 - .L_91)
	.align		4
.L_91:
        /*01e4*/ 	.word	index@(_ZN7cutlass13device_kernelIN5flash19enable_sm80_to_sm89INS1_16FlashAttnFwdSm80INS1_25CollectiveMainloopFwdSm80ILi8ELi1ELb0EN4cute5tupleIJNS5_1CILi128EEENS7_ILi64EEENS7_ILi192EEEEEELi192ENS_6half_tEfNS_4arch4Sm80ELb0ELb1ELb1ELb1ELb1ELb0ELb1ELb1EEENS1_21CollectiveEpilogueFwdINS6_IJS8_SA_S9_EEENS6_IJNS7_ILi1EEESI_SI_EEESC_SE_Li256ELb1ELb1ELb1ELb0EEENS1_36VarlenDynamicPersistentTileSchedulerILi128ELi64ELi256ELi256ELb1ELb1ELb0ELb1ELb0ELb1EEEEEEEEEvNT_6ParamsE)
        /*01e8*/ 	.word	0x00000000


	//----- nvinfo : EIATTR_MIN_STACK_SIZE
	.align		4
.L_92:
        /*01ec*/ 	.byte	0x04, 0x12
        /*01ee*/ 	.short	(.L_94 - .L_93)
	.align		4
.L_93:
        /*01f0*/ 	.word	index@(_ZN7cutlass13device_kernelIN5flash19enable_sm80_to_sm89INS1_16FlashAttnFwdSm80INS1_25CollectiveMainloopFwdSm80ILi8ELi1ELb0EN4cute5tupleIJNS5_1CILi128EEENS7_ILi64EEENS7_ILi192EEEEEELi192ENS_6half_tEfNS_4arch4Sm80ELb0ELb1ELb1ELb1ELb1ELb1ELb1ELb1EEENS1_21CollectiveEpilogueFwdINS6_IJS8_SA_S9_EEENS6_IJNS7_ILi1EEESI_SI_EEESC_SE_Li256ELb1ELb1ELb1ELb0EEENS1_36VarlenDynamicPersistentTileSchedulerILi128ELi64ELi256ELi256ELb1ELb1ELb0ELb1ELb0ELb1EEEEEEEEEvNT_6ParamsE)
        /*01f4*/ 	.word	0x00000000


	//----- nvinfo : EIATTR_MIN_STACK_SIZE
	.align		4
.L_94:
        /*01f8*/ 	.byte	0x04, 0x12
        /*01fa*/ 	.short	(.L_96 - .L_95)
	.align		4
.L_95:
        /*01fc*/ 	.word	index@(_ZN7cutlass13device_kernelIN5flash19enable_sm80_to_sm89INS1_16FlashAttnFwdSm80INS1_25CollectiveMainloopFwdSm80ILi8ELi1ELb0EN4cute5tupleIJNS5_1CILi128EEENS7_ILi64EEENS7_ILi192EEEEEELi192ENS_6half_tEfNS_4arch4Sm80ELb1ELb0ELb1ELb0ELb1ELb0ELb1ELb1EEENS1_21CollectiveEpilogueFwdINS6_IJS8_SA_S9_EEENS6_IJNS7_ILi1EEESI_SI_EEESC_SE_Li256ELb0ELb1ELb1ELb0EEENS1_30DynamicPersistentTileSchedulerILi256ELi256ELb1ELb1ELb0EEEEEEEEEvNT_6ParamsE)
        /*0200*/ 	.word	0x00000000


	//----- nvinfo : EIATTR_MIN_STACK_SIZE
	.align		4
.L_96:
        /*0204*/ 	.byte	0x04, 0x12
        /*0206*/ 	.short	(.L_98 - .L_97)
	.align		4
.L_97:
        /*0208*/ 	.word	index@(_ZN7cutlass13device_kernelIN5flash19enable_sm80_to_sm89INS1_16FlashAttnFwdSm80INS1_25CollectiveMainloopFwdSm80ILi8ELi1ELb0EN4cute5tupleIJNS5_1CILi128EEENS7_ILi64EEENS7_ILi192EEEEEELi192ENS_6half_tEfNS_4arch4Sm80ELb1ELb0ELb1ELb1ELb1ELb0ELb1ELb1EEENS1_21CollectiveEpilogueFwdINS6_IJS8_SA_S9_EEENS6_IJNS7_ILi1EEESI_SI_EEESC_SE_Li256ELb1ELb1ELb1ELb0EEENS1_36VarlenDynamicPersistentTileSchedulerILi128ELi64ELi256ELi256ELb1ELb1ELb0ELb1ELb1ELb1EEEEEEEEEvNT_6ParamsE)
        /*020c*/ 	.word	0x00000000


	//----- nvinfo : EIATTR_MIN_STACK_SIZE
	.align		4
.L_98:
        /*0210*/ 	.byte	0x04, 0x12
        /*0212*/ 	.short	(.L_100 - .L_99)
	.align		4
.L_99:
        /*0214*/ 	.word	index@(_ZN7cutlass13device_kernelIN5flash19enable_sm80_to_sm89INS1_16FlashAttnFwdSm80INS1_25CollectiveMainloopFwdSm80ILi8ELi1ELb0EN4cute5tupleIJNS5_1CILi128EEENS7_ILi64EEENS7_ILi192EEEEEELi192ENS_6half_tEfNS_4arch4Sm80ELb1ELb0ELb1ELb1ELb1ELb1ELb1ELb1EEENS1_21CollectiveEpilogueFwdINS6_IJS8_SA_S9_EEENS6_IJNS7_ILi1EEESI_SI_EEESC_SE_Li256ELb1ELb1ELb1ELb0EEENS1_36VarlenDynamicPersistentTileSchedulerILi128ELi64ELi256ELi256ELb1ELb1ELb0ELb1ELb1ELb1EEEEEEEEEvNT_6ParamsE)
        /*0218*/ 	.word	0x00000000


	//----- nvinfo : EIATTR_MIN_STACK_SIZE
	.align		4
.L_100:
        /*021c*/ 	.byte	0x04, 0x12
        /*021e*/ 	.short	(.L_102 - .L_101)
	.align		4
.L_101:
        /*0220*/ 	.word	index@(_ZN7cutlass13device_kernelIN5flash19enable_sm80_to_sm89INS1_16FlashAttnFwdSm80INS1_25CollectiveMainloopFwdSm80ILi8ELi2ELb0EN4cute5tupleIJNS5_1CILi128EEENS7_ILi64EEENS7_ILi192EEEEEELi192ENS_6half_tEfNS_4arch4Sm80ELb0ELb0ELb1ELb0ELb1ELb0ELb1ELb1EEENS1_21CollectiveEpilogueFwdINS6_IJS8_SA_S9_EEENS6_IJNS7_ILi1EEESI_SI_EEESC_SE_Li256ELb0ELb1ELb1ELb0EEENS1_19SingleTileSchedulerILb0ELb1ELb1ELi128EEEEEEEEEvNT_6ParamsE)
        /*0224*/ 	.word	0x00000000


	//----- nvinfo : EIATTR_MIN_STACK_SIZE
	.align		4
.L_102:
        /*0228*/ 	.byte	0x04, 0x12
        /*022a*/ 	.short	(.L_104 - .L_103)
	.align		4
.L_103:
        /*022c*/ 	.word	index@(_ZN7cutlass13device_kernelIN5flash19enable_sm80_to_sm89INS1_16FlashAttnFwdSm80INS1_25CollectiveMainloopFwdSm80ILi8ELi2ELb0EN4cute5tupleIJNS5_1CILi128EEENS7_ILi64EEENS7_ILi192EEEEEELi192ENS_6half_tEfNS_4arch4Sm80ELb0ELb0ELb1ELb1ELb1ELb0ELb1ELb1EEENS1_21CollectiveEpilogueFwdINS6_IJS8_SA_S9_EEENS6_IJNS7_ILi1EEESI_SI_EEESC_SE_Li256ELb1ELb1ELb1ELb0EEENS1_36VarlenDynamicPersistentTileSchedulerILi128ELi64ELi256ELi256ELb1ELb1ELb0ELb0ELb1ELb1EEEEEEEEEvNT_6ParamsE)
        /*0230*/ 	.word	0x00000000


	//----- nvinfo : EIATTR_MIN_STACK_SIZE
	.align		4
.L_104:
        /*0234*/ 	.byte	0x04, 0x12
        /*0236*/ 	.short	(.L_106 - .L_105)
	.align		4
.L_105:
        /*0238*/ 	.word	index@(_ZN7cutlass13device_kernelIN5flash19enable_sm80_to_sm89INS1_16FlashAttnFwdSm80INS1_25CollectiveMainloopFwdSm80ILi8ELi2ELb0EN4cute5tupleIJNS5_1CILi128EEENS7_ILi64EEENS7_ILi192EEEEEELi192ENS_6half_tEfNS_4arch4Sm80ELb0ELb0ELb1ELb1ELb1ELb1ELb1ELb1EEENS1_21CollectiveEpilogueFwdINS6_IJS8_SA_S9_EEENS6_IJNS7_ILi1EEESI_SI_EEESC_SE_Li256ELb1ELb1ELb1ELb0EEENS1_36VarlenDynamicPersistentTileSchedulerILi128ELi64ELi256ELi256ELb1ELb1ELb0ELb0ELb1ELb1EEEEEEEEEvNT_6ParamsE)
        /*023c*/ 	.word	0x00000000


	//----- nvinfo : EIATTR_MIN_STACK_SIZE
	.align		4
.L_106:
        /*0240*/ 	.byte	0x04, 0x12
        /*0242*/ 	.short	(.L_108 - .L_107)
	.align		4
.L_107:
        /*0244*/ 	.word	index@(_ZN7cutlass13device_kernelIN5flash19enable_sm80_to_sm89INS1_16FlashAttnFwdSm80INS1_25CollectiveMainloopFwdSm80ILi8ELi2ELb0EN4cute5tupleIJNS5_1CILi128EEENS7_ILi64EEENS7_ILi192EEEEEELi192ENS_6half_tEfNS_4arch4Sm80ELb0ELb1ELb1ELb0ELb1ELb0ELb1ELb1EEENS1_21CollectiveEpilogueFwdINS6_IJS8_SA_S9_EEENS6_IJNS7_ILi1EEESI_SI_EEESC_SE_Li256ELb0ELb1ELb1ELb0EEENS1_19SingleTileSchedulerILb0ELb1ELb1ELi128EEEEEEEEEvNT_6ParamsE)
        /*0248*/ 	.word	0x00000000


	//----- nvinfo : EIATTR_MIN_STACK_SIZE
	.align		4
.L_108:
        /*024c*/ 	.byte	0x04, 0x12
        /*024e*/ 	.short	(.L_110 - .L_109)
	.align		4
.L_109:
        /*0250*/ 	.word	index@(_ZN7cutlass13device_kernelIN5flash19enable_sm80_to_sm89INS1_16FlashAttnFwdSm80INS1_25CollectiveMainloopFwdSm80ILi8ELi2ELb0EN4cute5tupleIJNS5_1CILi128EEENS7_ILi64EEENS7_ILi192EEEEEELi192ENS_6half_tEfNS_4arch4Sm80ELb0ELb1ELb1ELb1ELb1ELb0ELb1ELb1EEENS1_21CollectiveEpilogueFwdINS6_IJS8_SA_S9_EEENS6_IJNS7_ILi1EEESI_SI_EEESC_SE_Li256ELb1ELb1ELb1ELb0EEENS1_36VarlenDynamicPersistentTileSchedulerILi128ELi64ELi256ELi256ELb1ELb1ELb0ELb1ELb0ELb1EEEEEEEEEvNT_6ParamsE)
        /*0254*/ 	.word	0x00000000


	//----- nvinfo : EIATTR_MIN_STACK_SIZE
	.align		4
.L_110:
        /*0258*/ 	.byte	0x04, 0x12
        /*025a*/ 	.short	(.L_112 - .L_111)
	.align		4
.L_111:
        /*025c*/ 	.word	index@(_ZN7cutlass13device_kernelIN5flash19enable_sm80_to_sm89INS1_16FlashAttnFwdSm80INS1_25CollectiveMainloopFwdSm80ILi8ELi2ELb0EN4cute5tupleIJNS5_1CILi128EEENS7_ILi64EEENS7_ILi192EEEEEELi192ENS_6half_tEfNS_4arch4Sm80ELb0ELb1ELb1ELb1ELb1ELb1ELb1ELb1EEENS1_21CollectiveEpilogueFwdINS6_IJS8_SA_S9_EEENS6_IJNS7_ILi1EEESI_SI_EEESC_SE_Li256ELb1ELb1ELb1ELb0EEENS1_36VarlenDynamicPersistentTileSchedulerILi128ELi64ELi256ELi256ELb1ELb1ELb0ELb1ELb0ELb1EEEEEEEEEvNT_6ParamsE)
        /*0260*/ 	.word	0x00000000


	//----- nvinfo : EIATTR_MIN_STACK_SIZE
	.align		4
.L_112:
        /*0264*/ 	.byte	0x04, 0x12
        /*0266*/ 	.short	(.L_114 - .L_113)
	.align		4
.L_113:
        /*0268*/ 	.word	index@(_ZN7cutlass13device_kernelIN5flash19enable_sm80_to_sm89INS1_16FlashAttnFwdSm80INS1_25CollectiveMainloopFwdSm80ILi8ELi2ELb0EN4cute5tupleIJNS5_1CILi128EEENS7_ILi64EEENS7_ILi192EEEEEELi192ENS_6half_tEfNS_4arch4Sm80ELb1ELb0ELb1ELb0ELb1ELb0ELb1ELb1EEENS1_21CollectiveEpilogueFwdINS6_IJS8_SA_S9_EEENS6_IJNS7_ILi1EEESI_SI_EEESC_SE_Li256ELb0ELb1ELb1ELb0EEENS1_30DynamicPersistentTileSchedulerILi256ELi256ELb1ELb1ELb0EEEEEEEEEvNT_6ParamsE)
        /*026c*/ 	.word	0x00000000


	//----- nvinfo : EIATTR_MIN_STACK_SIZE
	.align		4
.L_114:
        /*0270*/ 	.byte	0x04, 0x12
        /*0272*/ 	.short	(.L_116 - .L_115)
	.align		4
.L_115:
        /*0274*/ 	.word	index@(_ZN7cutlass13device_kernelIN5flash19enable_sm80_to_sm89INS1_16FlashAttnFwdSm80INS1_25CollectiveMainloopFwdSm80ILi8ELi2ELb0EN4cute5tupleIJNS5_1CILi128EEENS7_ILi64EEENS7_ILi192EEEEEELi192ENS_6half_tEfNS_4arch4Sm80ELb1ELb0ELb1ELb1ELb1ELb0ELb1ELb1EEENS1_21CollectiveEpilogueFwdINS6_IJS8_SA_S9_EEENS6_IJNS7_ILi1EEESI_SI_EEESC_SE_Li256ELb1ELb1ELb1ELb0EEENS1_36VarlenDynamicPersistentTileSchedulerILi128ELi64ELi256ELi256ELb1ELb1ELb0ELb1ELb1ELb1EEEEEEEEEvNT_6ParamsE)
        /*0278*/ 	.word	0x00000000


	//----- nvinfo : EIATTR_MIN_STACK_SIZE
	.align		4
.L_116:
        /*027c*/ 	.byte	0x04, 0x12
        /*027e*/ 	.short	(.L_118 - .L_117)
	.align		4
.L_117:
        /*0280*/ 	.word	index@(_ZN7cutlass13device_kernelIN5flash19enable_sm80_to_sm89INS1_16FlashAttnFwdSm80INS1_25CollectiveMainloopFwdSm80ILi8ELi2ELb0EN4cute5tupleIJNS5_1CILi128EEENS7_ILi64EEENS7_ILi192EEEEEELi192ENS_6half_tEfNS_4arch4Sm80ELb1ELb0ELb1ELb1ELb1ELb1ELb1ELb1EEENS1_21CollectiveEpilogueFwdINS6_IJS8_SA_S9_EEENS6_IJNS7_ILi1EEESI_SI_EEESC_SE_Li256ELb1ELb1ELb1ELb0EEENS1_36VarlenDynamicPersistentTileSchedulerILi128ELi64ELi256ELi256ELb1ELb1ELb0ELb1ELb1ELb1EEEEEEEEEvNT_6ParamsE)
        /*0284*/ 	.word	0x00000000
.L_118:


//--------------------- .nv.compat                --------------------------
	.section	.nv.compat,"",@"SHT_CUDA_COMPAT_INFO"
	.align	4
        /*0000*/ 	.byte	0x02, 0x09, 0x01, 0x00, 0x02, 0x02, 0x01, 0x00, 0x02, 0x05, 0x05, 0x00, 0x03, 0x07, 0x01, 0x01
        /*0010*/ 	.byte	0x02, 0x03, 0x00, 0x00, 0x02, 0x06, 0x01, 0x00, 0x04, 0x0b, 0x08, 0x00, 0x00, 0x00, 0x00, 0x00
        /*0020*/ 	.byte	0x00, 0x00, 0x00, 0x00


//--------------------- .nv.info._ZN7cutlass13device_kernelIN5flash19enable_sm80_to_sm89INS1_16FlashAttnFwdSm80INS1_25CollectiveMainloopFwdSm80ILi8ELi1ELb0EN4cute5tupleIJNS5_1CILi128EEENS7_ILi64EEENS7_ILi192EEEEEELi192ENS_6half_tEfNS_4arch4Sm80ELb0ELb0ELb1ELb0ELb1ELb0ELb1ELb1EEENS1_21CollectiveEpilogueFwdINS6_IJS8_SA_S9_EEENS6_IJNS7_ILi1EEESI_SI_EEESC_SE_Li256ELb0ELb1ELb1ELb0EEENS1_19SingleTileSchedulerILb0ELb1ELb1ELi128EEEEEEEEEvNT_6ParamsE --------------------------
	.section	.nv.info._ZN7cutlass13device_kernelIN5flash19enable_sm80_to_sm89INS1_16FlashAttnFwdSm80INS1_25CollectiveMainloopFwdSm80ILi8ELi1ELb0EN4cute5tupleIJNS5_1CILi128EEENS7_ILi64EEENS7_ILi192EEEEEELi192ENS_6half_tEfNS_4arch4Sm80ELb0ELb0ELb1ELb0ELb1ELb0ELb1ELb1EEENS1_21CollectiveEpilogueFwdINS6_IJS8_SA_S9_EEENS6_IJNS7_ILi1EEESI_SI_EEESC_SE_Li256ELb0ELb1ELb1ELb0EEENS1_19SingleTileSchedulerILb0ELb1ELb1ELi128EEEEEEEEEvNT_6ParamsE,"",@"SHT_CUDA_INFO"
	.sectionflags	@""
	.align	4


	//----- nvinfo : EIATTR_CUDA_API_VERSION
	.align		4
        /*0000*/ 	.byte	0x04, 0x37
        /*0002*/ 	.short	(.L_120 - .L_119)
.L_119:
        /*0004*/ 	.word	0x00000082


	//----- nvinfo : EIATTR_KPARAM_INFO
	.align		4
.L_120:
        /*0008*/ 	.byte	0x04, 0x17
        /*000a*/ 	.short	(.L_122 - .L_121)
.L_121:
        /*000c*/ 	.word	0x00000000
        /*0010*/ 	.short	0x0000
        /*0012*/ 	.short	0x0000
        /*0014*/ 	.byte	0x00, 0xf0, 0x61, 0x10


	//----- nvinfo : EIATTR_SPARSE_MMA_MASK
	.align		4
.L_122:
        /*0018*/ 	.byte	0x03, 0x50
        /*001a*/ 	.short	0x0000


	//----- nvinfo : EIATTR_MAXREG_COUNT
	.align		4
        /*001c*/ 	.byte	0x03, 0x1b
        /*001e*/ 	.short	0x00ff


	//----- nvinfo : EIATTR_MERCURY_ISA_VERSION
	.align		4
        /*0020*/ 	.byte	0x03, 0x5f
        /*0022*/ 	.short	0x0101


	//----- nvinfo : EIATTR_EXIT_INSTR_OFFSETS
	.align		4
        /*0024*/ 	.byte	0x04, 0x1c
        /*0026*/ 	.short	(.L_124 - .L_123)


	//   ....[0]....
.L_123:
        /*0028*/ 	.word	0x00000010


	//----- nvinfo : EIATTR_MAX_THREADS
	.align		4
.L_124:
        /*002c*/ 	.byte	0x04, 0x05
        /*002e*/ 	.short	(.L_126 - .L_125)
.L_125:
        /*0030*/ 	.word	0x00000100
        /*0034*/ 	.word	0x00000001
        /*0038*/ 	.word	0x00000001


	//----- nvinfo : EIATTR_CBANK_PARAM_SIZE
	.align		4
.L_126:
        /*003c*/ 	.byte	0x03, 0x19
        /*003e*/ 	.short	0x0418


	//----- nvinfo : EIATTR_PARAM_CBANK
	.align		4
        /*0040*/ 	.byte	0x04, 0x0a
        /*0042*/ 	.short	(.L_128 - .L_127)
	.align		4
.L_127:
        /*0044*/ 	.word	index@(.nv.constant0._ZN7cutlass13device_kernelIN5flash19enable_sm80_to_sm89INS1_16FlashAttnFwdSm80INS1_25CollectiveMainloopFwdSm80ILi8ELi1ELb0EN4cute5tupleIJNS5_1CILi128EEENS7_ILi64EEENS7_ILi192EEEEEELi192ENS_6half_tEfNS_4arch4Sm80ELb0ELb0ELb1ELb0ELb1ELb0ELb1ELb1EEENS1_21CollectiveEpilogueFwdINS6_IJS8_SA_S9_EEENS6_IJNS7_ILi1EEESI_SI_EEESC_SE_Li256ELb0ELb1ELb1ELb0EEENS1_19SingleTileSchedulerILb0ELb1ELb1ELi128EEEEEEEEEvNT_6ParamsE)
        /*0048*/ 	.short	0x0210
        /*004a*/ 	.short	0x0418


	//----- nvinfo : EIATTR_SW_WAR
	.align		4
.L_128:
        /*004c*/ 	.byte	0x04, 0x36
        /*004e*/ 	.short	(.L_130 - .L_129)
.L_129:
        /*0050*/ 	.word	0x00000008
.L_130:


//--------------------- .nv.info._ZN7cutlass13device_kernelIN5flash19enable_sm80_to_sm89INS1_16FlashAttnFwdSm80INS1_25CollectiveMainloopFwdSm80ILi8ELi1ELb0EN4cute5tupleIJNS5_1CILi128EEENS7_ILi64EEENS7_ILi192EEEEEELi192ENS_6half_tEfNS_4arch4Sm80ELb0ELb0ELb1ELb1ELb1ELb0ELb1ELb1EEENS1_21CollectiveEpilogueFwdINS6_IJS8_SA_S9_EEENS6_IJNS7_ILi1EEESI_SI_EEESC_SE_Li256ELb1ELb1ELb1ELb0EEENS1_36VarlenDynamicPersistentTileSchedulerILi128ELi64ELi256ELi256ELb1ELb1ELb0ELb0ELb1ELb1EEEEEEEEEvNT_6ParamsE --------------------------
	.section	.nv.info._ZN7cutlass13device_kernelIN5flash19enable_sm80_to_sm89INS1_16FlashAttnFwdSm80INS1_25CollectiveMainloopFwdSm80ILi8ELi1ELb0EN4cute5tupleIJNS5_1CILi128EEENS7_ILi64EEENS7_ILi192EEEEEELi192ENS_6half_tEfNS_4arch4Sm80ELb0ELb0ELb1ELb1ELb1ELb0ELb1ELb1EEENS1_21CollectiveEpilogueFwdINS6_IJS8_SA_S9_EEENS6_IJNS7_ILi1EEESI_SI_EEESC_SE_Li256ELb1ELb1ELb1ELb0EEENS1_36VarlenDynamicPersistentTileSchedulerILi128ELi64ELi256ELi256ELb1ELb1ELb0ELb0ELb1ELb1EEEEEEEEEvNT_6ParamsE,"",@"SHT_CUDA_INFO"
	.sectionflags	@""
	.align	4


	//----- nvinfo : EIATTR_CUDA_API_VERSION
	.align		4
        /*0000*/ 	.byte	0x04, 0x37
        /*0002*/ 	.short	(.L_132 - .L_131)
.L_131:
        /*0004*/ 	.word	0x00000082


	//----- nvinfo : EIATTR_KPARAM_INFO
	.align		4
.L_132:
        /*0008*/ 	.byte	0x04, 0x17
        /*000a*/ 	.short	(.L_134 - .L_133)
.L_133:
        /*000c*/ 	.word	0x00000000
        /*0010*/ 	.short	0x0000
        /*0012*/ 	.short	0x0000
        /*0014*/ 	.byte	0x00, 0xf0, 0xe1, 0x10


	//----- nvinfo : EIATTR_SPARSE_MMA_MASK
	.align		4
.L_134:
        /*0018*/ 	.byte	0x03, 0x50
        /*001a*/ 	.short	0x0000


	//----- nvinfo : EIATTR_MAXREG_COUNT
	.align		4
        /*001c*/ 	.byte	0x03, 0x1b
        /*001e*/ 	.short	0x00ff


	//----- nvinfo : EIATTR_MERCURY_ISA_VERSION
	.align		4
        /*0020*/ 	.byte	0x03, 0x5f
        /*0022*/ 	.short	0x0101


	//----- nvinfo : EIATTR_EXIT_INSTR_OFFSETS
	.align		4
        /*0024*/ 	.byte	0x04, 0x1c
        /*0026*/ 	.short	(.L_136 - .L_135)


	//   ....[0]....
.L_135:
        /*0028*/ 	.word	0x00000010


	//----- nvinfo : EIATTR_MAX_THREADS
	.align		4
.L_136:
        /*002c*/ 	.byte	0x04, 0x05
        /*002e*/ 	.short	(.L_138 - .L_137)
.L_137:
        /*0030*/ 	.word	0x00000100
        /*0034*/ 	.word	0x00000001
        /*0038*/ 	.word	0x00000001


	//----- nvinfo : EIATTR_CBANK_PARAM_SIZE
	.align		4
.L_138:
        /*003c*/ 	.byte	0x03, 0x19
        /*003e*/ 	.short	0x0438


	//----- nvinfo : EIATTR_PARAM_CBANK
	.align		4
        /*0040*/ 	.byte	0x04, 0x0a
        /*0042*/ 	.short	(.L_140 - .L_139)
	.align		4
.L_139:
        /*0044*/ 	.word	index@(.nv.constant0._ZN7cutlass13device_kernelIN5flash19enable_sm80_to_sm89INS1_16FlashAttnFwdSm80INS1_25CollectiveMainloopFwdSm80ILi8ELi1ELb0EN4cute5tupleIJNS5_1CILi128EEENS7_ILi64EEENS7_ILi192EEEEEELi192ENS_6half_tEfNS_4arch4Sm80ELb0ELb0ELb1ELb1ELb1ELb0ELb1ELb1EEENS1_21CollectiveEpilogueFwdINS6_IJS8_SA_S9_EEENS6_IJNS7_ILi1EEESI_SI_EEESC_SE_Li256ELb1ELb1ELb1ELb0EEENS1_36VarlenDynamicPersistentTileSchedulerILi128ELi64ELi256ELi256ELb1ELb1ELb0ELb0ELb1ELb1EEEEEEEEEvNT_6ParamsE)
        /*0048*/ 	.short	0x0210
        /*004a*/ 	.short	0x0438


	//----- nvinfo : EIATTR_SW_WAR
	.align		4
.L_140:
        /*004c*/ 	.byte	0x04, 0x36
        /*004e*/ 	.short	(.L_142 - .L_141)
.L_141:
        /*0050*/ 	.word	0x00000008
.L_142:


//--------------------- .nv.info._ZN7cutlass13device_kernelIN5flash19enable_sm80_to_sm89INS1_16FlashAttnFwdSm80INS1_25CollectiveMainloopFwdSm80ILi8ELi1ELb0EN4cute5tupleIJNS5_1CILi128EEENS7_ILi64EEENS7_ILi192EEEEEELi192ENS_6half_tEfNS_4arch4Sm80ELb0ELb0ELb1ELb1ELb1ELb1ELb1ELb1EEENS1_21CollectiveEpilogueFwdINS6_IJS8_SA_S9_EEENS6_IJNS7_ILi1EEESI_SI_EEESC_SE_Li256ELb1ELb1ELb1ELb0EEENS1_36VarlenDynamicPersistentTileSchedulerILi128ELi64ELi256ELi256ELb1ELb1ELb0ELb0ELb1ELb1EEEEEEEEEvNT_6ParamsE --------------------------
	.section	.nv.info._ZN7cutlass13device_kernelIN5flash19enable_sm80_to_sm89INS1_16FlashAttnFwdSm80INS1_25CollectiveMainloopFwdSm80ILi8ELi1ELb0EN4cute5tupleIJNS5_1CILi128EEENS7_ILi64EEENS7_ILi192EEEEEELi192ENS_6half_tEfNS_4arch4Sm80ELb0ELb0ELb1ELb1ELb1ELb1ELb1ELb1EEENS1_21CollectiveEpilogueFwdINS6_IJS8_SA_S9_EEENS6_IJNS7_ILi1EEESI_SI_EEESC_SE_Li256ELb1ELb1ELb1ELb0EEENS1_36VarlenDynamicPersistentTileSchedulerILi128ELi64ELi256ELi256ELb1ELb1ELb0ELb0ELb1ELb1EEEEEEEEEvNT_6ParamsE,"",@"SHT_CUDA_INFO"
	.sectionflags	@""
	.align	4


	//----- nvinfo : EIATTR_CUDA_API_VERSION
	.align		4
        /*0000*/ 	.byte	0x04, 0x37
        /*0002*/ 	.short	(.L_144 - .L_143)
.L_143:
        /*0004*/ 	.word	0x00000082


	//----- nvinfo : EIATTR_KPARAM_INFO
	.align		4
.L_144:
        /*0008*/ 	.byte	0x04, 0x17
        /*000a*/ 	.short	(.L_146 - .L_145)
.L_145:
        /*000c*/ 	.word	0x00000000
        /*0010*/ 	.short	0x0000
        /*0012*/ 	.short	0x0000
        /*0014*/ 	.byte	0x00, 0xf0, 0xe1, 0x10


	//----- nvinfo : EIATTR_SPARSE_MMA_MASK
	.align		4
.L_146:
        /*0018*/ 	.byte	0x03, 0x50
        /*001a*/ 	.short	0x0000


	//----- nvinfo : EIATTR_MAXREG_COUNT
	.align		4
        /*001c*/ 	.byte	0x03, 0x1b
        /*001e*/ 	.short	0x00ff


	//----- nvinfo : EIATTR_MERCURY_ISA_VERSION
	.align		4
        /*0020*/ 	.byte	0x03, 0x5f
        /*0022*/ 	.short	0x0101


	//----- nvinfo : EIATTR_EXIT_INSTR_OFFSETS
	.align		4
        /*0024*/ 	.byte	0x04, 0x1c
        /*0026*/ 	.short	(.L_148 - .L_147)


	//   ....[0]....
.L_147:
        /*0028*/ 	.word	0x00000010


	//----- nvinfo : EIATTR_MAX_THREADS
	.align		4
.L_148:
        /*002c*/ 	.byte	0x04, 0x05
        /*002e*/ 	.short	(.L_150 - .L_149)
.L_149:
        /*0030*/ 	.word	0x00000100
        /*0034*/ 	.word	0x00000001
        /*0038*/ 	.word	0x00000001


	//----- nvinfo : EIATTR_CBANK_PARAM_SIZE
	.align		4
.L_150:
        /*003c*/ 	.byte	0x03, 0x19
        /*003e*/ 	.short	0x0438


	//----- nvinfo : EIATTR_PARAM_CBANK
	.align		4
        /*0040*/ 	.byte	0x04, 0x0a
        /*0042*/ 	.short	(.L_152 - .L_151)
	.align		4
.L_151:
        /*0044*/ 	.word	index@(.nv.constant0._ZN7cutlass13device_kernelIN5flash19enable_sm80_to_sm89INS1_16FlashAttnFwdSm80INS1_25CollectiveMainloopFwdSm80ILi8ELi1ELb0EN4cute5tupleIJNS5_1CILi128EEENS7_ILi64EEENS7_ILi192EEEEEELi192ENS_6half_tEfNS_4arch4Sm80ELb0ELb0ELb1ELb1ELb1ELb1ELb1ELb1EEENS1_21CollectiveEpilogueFwdINS6_IJS8_SA_S9_EEENS6_IJNS7_ILi1EEESI_SI_EEESC_SE_Li256ELb1ELb1ELb1ELb0EEENS1_36VarlenDynamicPersistentTileSchedulerILi128ELi64ELi256ELi256ELb1ELb1ELb0ELb0ELb1ELb1EEEEEEEEEvNT_6ParamsE)
        /*0048*/ 	.short	0x0210
        /*004a*/ 	.short	0x0438


	//----- nvinfo : EIATTR_SW_WAR
	.align		4
.L_152:
        /*004c*/ 	.byte	0x04, 0x36
        /*004e*/ 	.short	(.L_154 - .L_153)
.L_153:
        /*0050*/ 	.word	0x00000008
.L_154:


//--------------------- .nv.info._ZN7cutlass13device_kernelIN5flash19enable_sm80_to_sm89INS1_16FlashAttnFwdSm80INS1_25CollectiveMainloopFwdSm80ILi8ELi1ELb0EN4cute5tupleIJNS5_1CILi128EEENS7_ILi64EEENS7_ILi192EEEEEELi192ENS_6half_tEfNS_4arch4Sm80ELb0ELb1ELb1ELb0ELb1ELb0ELb1ELb1EEENS1_21CollectiveEpilogueFwdINS6_IJS8_SA_S9_EEENS6_IJNS7_ILi1EEESI_SI_EEESC_SE_Li256ELb0ELb1ELb1ELb0EEENS1_19SingleTileSchedulerILb0ELb1ELb1ELi128EEEEEEEEEvNT_6ParamsE --------------------------
	.section	.nv.info._ZN7cutlass13device_kernelIN5flash19enable_sm80_to_sm89INS1_16FlashAttnFwdSm80INS1_25CollectiveMainloopFwdSm80ILi8ELi1ELb0EN4cute5tupleIJNS5_1CILi128EEENS7_ILi64EEENS7_ILi192EEEEEELi192ENS_6half_tEfNS_4arch4Sm80ELb0ELb1ELb1ELb0ELb1ELb0ELb1ELb1EEENS1_21CollectiveEpilogueFwdINS6_IJS8_SA_S9_EEENS6_IJNS7_ILi1EEESI_SI_EEESC_SE_Li256ELb0ELb1ELb1ELb0EEENS1_19SingleTileSchedulerILb0ELb1ELb1ELi128EEEEEEEEEvNT_6ParamsE,"",@"SHT_CUDA_INFO"
	.sectionflags	@""
	.align	4


	//----- nvinfo : EIATTR_CUDA_API_VERSION
	.align		4
        /*0000*/ 	.byte	0x04, 0x37
        /*0002*/ 	.short	(.L_156 - .L_155)
.L_155:
        /*0004*/ 	.word	0x00000082


	//----- nvinfo : EIATTR_KPARAM_INFO
	.align		4
.L_156:
        /*0008*/ 	.byte	0x04, 0x17
        /*000a*/ 	.short	(.L_158 - .L_157)
.L_157:
        /*000c*/ 	.word	0x00000000
        /*0010*/ 	.short	0x0000
        /*0012*/ 	.short	0x0000
        /*0014*/ 	.byte	0x00, 0xf0, 0x61, 0x10


	//----- nvinfo : EIATTR_SPARSE_MMA_MASK
	.align		4
.L_158:
        /*0018*/ 	.byte	0x03, 0x50
        /*001a*/ 	.short	0x0000


	//----- nvinfo : EIATTR_MAXREG_COUNT
	.align		4
        /*001c*/ 	.byte	0x03, 0x1b
        /*001e*/ 	.short	0x00ff


	//----- nvinfo : EIATTR_MERCURY_ISA_VERSION
	.align		4
        /*0020*/ 	.byte	0x03, 0x5f
        /*0022*/ 	.short	0x0101


	//----- nvinfo : EIATTR_EXIT_INSTR_OFFSETS
	.align		4
        /*0024*/ 	.byte	0x04, 0x1c
        /*0026*/ 	.short	(.L_160 - .L_159)


	//   ....[0]....
.L_159:
        /*0028*/ 	.word	0x00000010


	//----- nvinfo : EIATTR_MAX_THREADS
	.align		4
.L_160:
        /*002c*/ 	.byte	0x04, 0x05
        /*002e*/ 	.short	(.L_162 - .L_161)
.L_161:
        /*0030*/ 	.word	0x00000100
        /*0034*/ 	.word	0x00000001
        /*0038*/ 	.word	0x00000001


	//----- nvinfo : EIATTR_CBANK_PARAM_SIZE
	.align		4
.L_162:
        /*003c*/ 	.byte	0x03, 0x19
        /*003e*/ 	.short	0x0418


	//----- nvinfo : EIATTR_PARAM_CBANK
	.align		4
        /*0040*/ 	.byte	0x04, 0x0a
        /*0042*/ 	.short	(.L_164 - .L_163)
	.align		4
.L_163:
        /*0044*/ 	.word	index@(.nv.constant0._ZN7cutlass13device_kernelIN5flash19enable_sm80_to_sm89INS1_16FlashAttnFwdSm80INS1_25CollectiveMainloopFwdSm80ILi8ELi1ELb0EN4cute5tupleIJNS5_1CILi128EEENS7_ILi64EEENS7_ILi192EEEEEELi192ENS_6half_tEfNS_4arch4Sm80ELb0ELb1ELb1ELb0ELb1ELb0ELb1ELb1EEENS1_21CollectiveEpilogueFwdINS6_IJS8_SA_S9_EEENS6_IJNS7_ILi1EEESI_SI_EEESC_SE_Li256ELb0ELb1ELb1ELb0EEENS1_19SingleTileSchedulerILb0ELb1ELb1ELi128EEEEEEEEEvNT_6ParamsE)
        /*0048*/ 	.short	0x0210
        /*004a*/ 	.short	0x0418


	//----- nvinfo : EIATTR_SW_WAR
	.align		4
.L_164:
        /*004c*/ 	.byte	0x04, 0x36
        /*004e*/ 	.short	(.L_166 - .L_165)
.L_165:
        /*0050*/ 	.word	0x00000008
.L_166:


//--------------------- .nv.info._ZN7cutlass13device_kernelIN5flash19enable_sm80_to_sm89INS1_16FlashAttnFwdSm80INS1_25CollectiveMainloopFwdSm80ILi8ELi1ELb0EN4cute5tupleIJNS5_1CILi128EEENS7_ILi64EEENS7_ILi192EEEEEELi192ENS_6half_tEfNS_4arch4Sm80ELb0ELb1ELb1ELb1ELb1ELb0ELb1ELb1EEENS1_21CollectiveEpilogueFwdINS6_IJS8_SA_S9_EEENS6_IJNS7_ILi1EEESI_SI_EEESC_SE_Li256ELb1ELb1ELb1ELb0EEENS1_36VarlenDynamicPersistentTileSchedulerILi128ELi64ELi256ELi256ELb1ELb1ELb0ELb1ELb0ELb1EEEEEEEEEvNT_6ParamsE --------------------------
	.section	.nv.info._ZN7cutlass13device_kernelIN5flash19enable_sm80_to_sm89INS1_16FlashAttnFwdSm80INS1_25CollectiveMainloopFwdSm80ILi8ELi1ELb0EN4cute5tupleIJNS5_1CILi128EEENS7_ILi64EEENS7_ILi192EEEEEELi192ENS_6half_tEfNS_4arch4Sm80ELb0ELb1ELb1ELb1ELb1ELb0ELb1ELb1EEENS1_21CollectiveEpilogueFwdINS6_IJS8_SA_S9_EEENS6_IJNS7_ILi1EEESI_SI_EEESC_SE_Li256ELb1ELb1ELb1ELb0EEENS1_36VarlenDynamicPersistentTileSchedulerILi128ELi64ELi256ELi256ELb1ELb1ELb0ELb1ELb0ELb1EEEEEEEEEvNT_6ParamsE,"",@"SHT_CUDA_INFO"
	.sectionflags	@""
	.align	4


	//----- nvinfo : EIATTR_CUDA_API_VERSION
	.align		4
        /*0000*/ 	.byte	0x04, 0x37
        /*0002*/ 	.short	(.L_168 - .L_167)
.L_167:
        /*0004*/ 	.word	0x00000082


	//----- nvinfo : EIATTR_KPARAM_INFO
	.align		4
.L_168:
        /*0008*/ 	.byte	0x04, 0x17
        /*000a*/ 	.short	(.L_170 - .L_169)
.L_169:
        /*000c*/ 	.word	0x00000000
        /*0010*/ 	.short	0x0000
        /*0012*/ 	.short	0x0000
        /*0014*/ 	.byte	0x00, 0xf0, 0xe1, 0x10


	//----- nvinfo : EIATTR_SPARSE_MMA_MASK
	.align		4
.L_170:
        /*0018*/ 	.byte	0x03, 0x50
        /*001a*/ 	.short	0x0000


	//----- nvinfo : EIATTR_MAXREG_COUNT
	.align		4
        /*001c*/ 	.byte	0x03, 0x1b
        /*001e*/ 	.short	0x00ff


	//----- nvinfo : EIATTR_MERCURY_ISA_VERSION
	.align		4
        /*0020*/ 	.byte	0x03, 0x5f
        /*0022*/ 	.short	0x0101


	//----- nvinfo : EIATTR_EXIT_INSTR_OFFSETS
	.align		4
        /*0024*/ 	.byte	0x04, 0x1c
        /*0026*/ 	.short	(.L_172 - .L_171)


	//   ....[0]....
.L_171:
        /*0028*/ 	.word	0x00000010


	//----- nvinfo : EIATTR_MAX_THREADS
	.align		4
.L_172:
        /*002c*/ 	.byte	0x04, 0x05
        /*002e*/ 	.short	(.L_174 - .L_173)
.L_173:
        /*0030*/ 	.word	0x00000100
        /*0034*/ 	.word	0x00000001
        /*0038*/ 	.word	0x00000001


	//----- nvinfo : EIATTR_CBANK_PARAM_SIZE
	.align		4
.L_174:
        /*003c*/ 	.byte	0x03, 0x19
        /*003e*/ 	.short	0x0438


	//----- nvinfo : EIATTR_PARAM_CBANK
	.align		4
        /*0040*/ 	.byte	0x04, 0x0a
        /*0042*/ 	.short	(.L_176 - .L_175)
	.align		4
.L_175:
        /*0044*/ 	.word	index@(.nv.constant0._ZN7cutlass13device_kernelIN5flash19enable_sm80_to_sm89INS1_16FlashAttnFwdSm80INS1_25CollectiveMainloopFwdSm80ILi8ELi1ELb0EN4cute5tupleIJNS5_1CILi128EEENS7_ILi64EEENS7_ILi192EEEEEELi192ENS_6half_tEfNS_4arch4Sm80ELb0ELb1ELb1ELb1ELb1ELb0ELb1ELb1EEENS1_21CollectiveEpilogueFwdINS6_IJS8_SA_S9_EEENS6_IJNS7_ILi1EEESI_SI_EEESC_SE_Li256ELb1ELb1ELb1ELb0EEENS1_36VarlenDynamicPersistentTileSchedulerILi128ELi64ELi256ELi256ELb1ELb1ELb0ELb1ELb0ELb1EEEEEEEEEvNT_6ParamsE)
        /*0048*/ 	.short	0x0210
        /*004a*/ 	.short	0x0438


	//----- nvinfo : EIATTR_SW_WAR
	.align		4
.L_176:
        /*004c*/ 	.byte	0x04, 0x36
        /*004e*/ 	.short	(.L_178 - .L_177)
.L_177:
        /*0050*/ 	.word	0x00000008
.L_178:


//--------------------- .nv.info._ZN7cutlass13device_kernelIN5flash19enable_sm80_to_sm89INS1_16FlashAttnFwdSm80INS1_25CollectiveMainloopFwdSm80ILi8ELi1ELb0EN4cute5tupleIJNS5_1CILi128EEENS7_ILi64EEENS7_ILi192EEEEEELi192ENS_6half_tEfNS_4arch4Sm80ELb0ELb1ELb1ELb1ELb1ELb1ELb1ELb1EEENS1_21CollectiveEpilogueFwdINS6_IJS8_SA_S9_EEENS6_IJNS7_ILi1EEESI_SI_EEESC_SE_Li256ELb1ELb1ELb1ELb0EEENS1_36VarlenDynamicPersistentTileSchedulerILi128ELi64ELi256ELi256ELb1ELb1ELb0ELb1ELb0ELb1EEEEEEEEEvNT_6ParamsE --------------------------
	.section	.nv.info._ZN7cutlass13device_kernelIN5flash19enable_sm80_to_sm89INS1_16FlashAttnFwdSm80INS1_25CollectiveMainloopFwdSm80ILi8ELi1ELb0EN4cute5tupleIJNS5_1CILi128EEENS7_ILi64EEENS7_ILi192EEEEEELi192ENS_6half_tEfNS_4arch4Sm80ELb0ELb1ELb1ELb1ELb1ELb1ELb1ELb1EEENS1_21CollectiveEpilogueFwdINS6_IJS8_SA_S9_EEENS6_IJNS7_ILi1EEESI_SI_EEESC_SE_Li256ELb1ELb1ELb1ELb0EEENS1_36VarlenDynamicPersistentTileSchedulerILi128ELi64ELi256ELi256ELb1ELb1ELb0ELb1ELb0ELb1EEEEEEEEEvNT_6ParamsE,"",@"SHT_CUDA_INFO"
	.sectionflags	@""
	.align	4


	//----- nvinfo : EIATTR_CUDA_API_VERSION
	.align		4
        /*0000*/ 	.byte	0x04, 0x37
        /*0002*/ 	.short	(.L_180 - .L_179)
.L_179:
        /*0004*/ 	.word	0x00000082


	//----- nvinfo : EIATTR_KPARAM_INFO
	.align		4
.L_180:
        /*0008*/ 	.byte	0x04, 0x17
        /*000a*/ 	.short	(.L_182 - .L_181)
.L_181:
        /*000c*/ 	.word	0x00000000
        /*0010*/ 	.short	0x0000
        /*0012*/ 	.short	0x0000
        /*0014*/ 	.byte	0x00, 0xf0, 0xe1, 0x10


	//----- nvinfo : EIATTR_SPARSE_MMA_MASK
	.align		4
.L_182:
        /*0018*/ 	.byte	0x03, 0x50
        /*001a*/ 	.short	0x0000


	//----- nvinfo : EIATTR_MAXREG_COUNT
	.align		4
        /*001c*/ 	.byte	0x03, 0x1b
        /*001e*/ 	.short	0x00ff


	//----- nvinfo : EIATTR_MERCURY_ISA_VERSION
	.align		4
        /*0020*/ 	.byte	0x03, 0x5f
        /*0022*/ 	.short	0x0101


	//----- nvinfo : EIATTR_EXIT_INSTR_OFFSETS
	.align		4
        /*0024*/ 	.byte	0x04, 0x1c
        /*0026*/ 	.short	(.L_184 - .L_183)


	//   ....[0]....
.L_183:
        /*0028*/ 	.word	0x00000010


	//----- nvinfo : EIATTR_MAX_THREADS
	.align		4
.L_184:
        /*002c*/ 	.byte	0x04, 0x05
        /*002e*/ 	.short	(.L_186 - .L_185)
.L_185:
        /*0030*/ 	.word	0x00000100
        /*0034*/ 	.word	0x00000001
        /*0038*/ 	.word	0x00000001


	//----- nvinfo : EIATTR_CBANK_PARAM_SIZE
	.align		4
.L_186:
        /*003c*/ 	.byte	0x03, 0x19
        /*003e*/ 	.short	0x0438


	//----- nvinfo : EIATTR_PARAM_CBANK
	.align		4
        /*0040*/ 	.byte	0x04, 0x0a
        /*0042*/ 	.short	(.L_188 - .L_187)
	.align		4
.L_187:
        /*0044*/ 	.word	index@(.nv.constant0._ZN7cutlass13device_kernelIN5flash19enable_sm80_to_sm89INS1_16FlashAttnFwdSm80INS1_25CollectiveMainloopFwdSm80ILi8ELi1ELb0EN4cute5tupleIJNS5_1CILi128EEENS7_ILi64EEENS7_ILi192EEEEEELi192ENS_6half_tEfNS_4arch4Sm80ELb0ELb1ELb1ELb1ELb1ELb1ELb1ELb1EEENS1_21CollectiveEpilogueFwdINS6_IJS8_SA_S9_EEENS6_IJNS7_ILi1EEESI_SI_EEESC_SE_Li256ELb1ELb1ELb1ELb0EEENS1_36VarlenDynamicPersistentTileSchedulerILi128ELi64ELi256ELi256ELb1ELb1ELb0ELb1ELb0ELb1EEEEEEEEEvNT_6ParamsE)
        /*0048*/ 	.short	0x0210
        /*004a*/ 	.short	0x0438


	//----- nvinfo : EIATTR_SW_WAR
	.align		4
.L_188:
        /*004c*/ 	.byte	0x04, 0x36
        /*004e*/ 	.short	(.L_190 - .L_189)
.L_189:
        /*0050*/ 	.word	0x00000008
.L_190:


//--------------------- .nv.info._ZN7cutlass13device_kernelIN5flash19enable_sm80_to_sm89INS1_16FlashAttnFwdSm80INS1_25CollectiveMainloopFwdSm80ILi8ELi1ELb0EN4cute5tupleIJNS5_1CILi128EEENS7_ILi64EEENS7_ILi192EEEEEELi192ENS_6half_tEfNS_4arch4Sm80ELb1ELb0ELb1ELb0ELb1ELb0ELb1ELb1EEENS1_21CollectiveEpilogueFwdINS6_IJS8_SA_S9_EEENS6_IJNS7_ILi1EEESI_SI_EEESC_SE_Li256ELb0ELb1ELb1ELb0EEENS1_30DynamicPersistentTileSchedulerILi256ELi256ELb1ELb1ELb0EEEEEEEEEvNT_6ParamsE --------------------------
	.section	.nv.info._ZN7cutlass13device_kernelIN5flash19enable_sm80_to_sm89INS1_16FlashAttnFwdSm80INS1_25CollectiveMainloopFwdSm80ILi8ELi1ELb0EN4cute5tupleIJNS5_1CILi128EEENS7_ILi64EEENS7_ILi192EEEEEELi192ENS_6half_tEfNS_4arch4Sm80ELb1ELb0ELb1ELb0ELb1ELb0ELb1ELb1EEENS1_21CollectiveEpilogueFwdINS6_IJS8_SA_S9_EEENS6_IJNS7_ILi1EEESI_SI_EEESC_SE_Li256ELb0ELb1ELb1ELb0EEENS1_30DynamicPersistentTileSchedulerILi256ELi256ELb1ELb1ELb0EEEEEEEEEvNT_6ParamsE,"",@"SHT_CUDA_INFO"
	.sectionflags	@""
	.align	4


	//----- nvinfo : EIATTR_CUDA_API_VERSION
	.align		4
        /*0000*/ 	.byte	0x04, 0x37
        /*0002*/ 	.short	(.L_192 - .L_191)
.L_191:
        /*0004*/ 	.word	0x00000082


	//----- nvinfo : EIATTR_KPARAM_INFO
	.align		4
.L_192:
        /*0008*/ 	.byte	0x04, 0x17
        /*000a*/ 	.short	(.L_194 - .L_193)
.L_193:
        /*000c*/ 	.word	0x00000000
        /*0010*/ 	.short	0x0000
        /*0012*/ 	.short	0x0000
        /*0014*/ 	.byte	0x00, 0xf0, 0xa1, 0x10


	//----- nvinfo : EIATTR_SPARSE_MMA_MASK
	.align		4
.L_194:
        /*0018*/ 	.byte	0x03, 0x50
        /*001a*/ 	.short	0x0000


	//----- nvinfo : EIATTR_MAXREG_COUNT
	.align		4
        /*001c*/ 	.byte	0x03, 0x1b
        /*001e*/ 	.short	0x00ff


	//----- nvinfo : EIATTR_MERCURY_ISA_VERSION
	.align		4
        /*0020*/ 	.byte	0x03, 0x5f
        /*0022*/ 	.short	0x0101


	//----- nvinfo : EIATTR_EXIT_INSTR_OFFSETS
	.align		4
        /*0024*/ 	.byte	0x04, 0x1c
        /*0026*/ 	.short	(.L_196 - .L_195)


	//   ....[0]....
.L_195:
        /*0028*/ 	.word	0x00000010


	//----- nvinfo : EIATTR_MAX_THREADS
	.align		4
.L_196:
        /*002c*/ 	.byte	0x04, 0x05
        /*002e*/ 	.short	(.L_198 - .L_197)
.L_197:
        /*0030*/ 	.word	0x00000100
        /*0034*/ 	.word	0x00000001
        /*0038*/ 	.word	0x00000001


	//----- nvinfo : EIATTR_CBANK_PARAM_SIZE
	.align		4
.L_198:
        /*003c*/ 	.byte	0x03, 0x19
        /*003e*/ 	.short	0x0428


	//----- nvinfo : EIATTR_PARAM_CBANK
	.align		4
        /*0040*/ 	.byte	0x04, 0x0a
        /*0042*/ 	.short	(.L_200 - .L_199)
	.align		4
.L_199:
        /*0044*/ 	.word	index@(.nv.constant0._ZN7cutlass13device_kernelIN5flash19enable_sm80_to_sm89INS1_16FlashAttnFwdSm80INS1_25CollectiveMainloopFwdSm80ILi8ELi1ELb0EN4cute5tupleIJNS5_1CILi128EEENS7_ILi64EEENS7_ILi192EEEEEELi192ENS_6half_tEfNS_4arch4Sm80ELb1ELb0ELb1ELb0ELb1ELb0ELb1ELb1EEENS1_21CollectiveEpilogueFwdINS6_IJS8_SA_S9_EEENS6_IJNS7_ILi1EEESI_SI_EEESC_SE_Li256ELb0ELb1ELb1ELb0EEENS1_30DynamicPersistentTileSchedulerILi256ELi256ELb1ELb1ELb0EEEEEEEEEvNT_6ParamsE)
        /*0048*/ 	.short	0x0210
        /*004a*/ 	.short	0x0428


	//----- nvinfo : EIATTR_SW_WAR
	.align		4
.L_200:
        /*004c*/ 	.byte	0x04, 0x36
        /*004e*/ 	.short	(.L_202 - .L_201)
.L_201:
        /*0050*/ 	.word	0x00000008
.L_202:


//--------------------- .nv.info._ZN7cutlass13device_kernelIN5flash19enable_sm80_to_sm89INS1_16FlashAttnFwdSm80INS1_25CollectiveMainloopFwdSm80ILi8ELi1ELb0EN4cute5tupleIJNS5_1CILi128EEENS7_ILi64EEENS7_ILi192EEEEEELi192ENS_6half_tEfNS_4arch4Sm80ELb1ELb0ELb1ELb1ELb1ELb0ELb1ELb1EEENS1_21CollectiveEpilogueFwdINS6_IJS8_SA_S9_EEENS6_IJNS7_ILi1EEESI_SI_EEESC_SE_Li256ELb1ELb1ELb1ELb0EEENS1_36VarlenDynamicPersistentTileSchedulerILi128ELi64ELi256ELi256ELb1ELb1ELb0ELb1ELb1ELb1EEEEEEEEEvNT_6ParamsE --------------------------
	.section	.nv.info._ZN7cutlass13device_kernelIN5flash19enable_sm80_to_sm89INS1_16FlashAttnFwdSm80INS1_25CollectiveMainloopFwdSm80ILi8ELi1ELb0EN4cute5tupleIJNS5_1CILi128EEENS7_ILi64EEENS7_ILi192EEEEEELi192ENS_6half_tEfNS_4arch4Sm80ELb1ELb0ELb1ELb1ELb1ELb0ELb1ELb1EEENS1_21CollectiveEpilogueFwdINS6_IJS8_SA_S9_EEENS6_IJNS7_ILi1EEESI_SI_EEESC_SE_Li256ELb1ELb1ELb1ELb0EEENS1_36VarlenDynamicPersistentTileSchedulerILi128ELi64ELi256ELi256ELb1ELb1ELb0ELb1ELb1ELb1EEEEEEEEEvNT_6ParamsE,"",@"SHT_CUDA_INFO"
	.sectionflags	@""
	.align	4


	//----- nvinfo : EIATTR_CUDA_API_VERSION
	.align		4
        /*0000*/ 	.byte	0x04, 0x37
        /*0002*/ 	.short	(.L_204 - .L_203)
.L_203:
        /*0004*/ 	.word	0x00000082


	//----- nvinfo : EIATTR_KPARAM_INFO
	.align		4
.L_204:
        /*0008*/ 	.byte	0x04, 0x17
        /*000a*/ 	.short	(.L_206 - .L_205)
.L_205:
        /*000c*/ 	.word	0x00000000
        /*0010*/ 	.short	0x0000
        /*0012*/ 	.short	0x0000
        /*0014*/ 	.byte	0x00, 0xf0, 0xe1, 0x10


	//----- nvinfo : EIATTR_SPARSE_MMA_MASK
	.align		4
.L_206:
        /*0018*/ 	.byte	0x03, 0x50
        /*001a*/ 	.short	0x0000


	//----- nvinfo : EIATTR_MAXREG_COUNT
	.align		4
        /*001c*/ 	.byte	0x03, 0x1b
        /*001e*/ 	.short	0x00ff


	//----- nvinfo : EIATTR_MERCURY_ISA_VERSION
	.align		4
        /*0020*/ 	.byte	0x03, 0x5f
        /*0022*/ 	.short	0x0101


	//----- nvinfo : EIATTR_EXIT_INSTR_OFFSETS
	.align		4
        /*0024*/ 	.byte	0x04, 0x1c
        /*0026*/ 	.short	(.L_208 - .L_207)


	//   ....[0]....
.L_207:
        /*0028*/ 	.word	0x00000010


	//----- nvinfo : EIATTR_MAX_THREADS
	.align		4
.L_208:
        /*002c*/ 	.byte	0x04, 0x05
        /*002e*/ 	.short	(.L_210 - .L_209)
.L_209:
        /*0030*/ 	.word	0x00000100
        /*0034*/ 	.word	0x00000001
        /*0038*/ 	.word	0x00000001


	//----- nvinfo : EIATTR_CBANK_PARAM_SIZE
	.align		4
.L_210:
        /*003c*/ 	.byte	0x03, 0x19
        /*003e*/ 	.short	0x0438


	//----- nvinfo : EIATTR_PARAM_CBANK
	.align		4
        /*0040*/ 	.byte	0x04, 0x0a
        /*0042*/ 	.short	(.L_212 - .L_211)
	.align		4
.L_211:
        /*0044*/ 	.word	index@(.nv.constant0._ZN7cutlass13device_kernelIN5flash19enable_sm80_to_sm89INS1_16FlashAttnFwdSm80INS1_25CollectiveMainloopFwdSm80ILi8ELi1ELb0EN4cute5tupleIJNS5_1CILi128EEENS7_ILi64EEENS7_ILi192EEEEEELi192ENS_6half_tEfNS_4arch4Sm80ELb1ELb0ELb1ELb1ELb1ELb0ELb1ELb1EEENS1_21CollectiveEpilogueFwdINS6_IJS8_SA_S9_EEENS6_IJNS7_ILi1EEESI_SI_EEESC_SE_Li256ELb1ELb1ELb1ELb0EEENS1_36VarlenDynamicPersistentTileSchedulerILi128ELi64ELi256ELi256ELb1ELb1ELb0ELb1ELb1ELb1EEEEEEEEEvNT_6ParamsE)
        /*0048*/ 	.short	0x0210
        /*004a*/ 	.short	0x0438


	//----- nvinfo : EIATTR_SW_WAR
	.align		4
.L_212:
        /*004c*/ 	.byte	0x04, 0x36
        /*004e*/ 	.short	(.L_214 - .L_213)
.L_213:
        /*0050*/ 	.word	0x00000008
.L_214:


//--------------------- .nv.info._ZN7cutlass13device_kernelIN5flash19enable_sm80_to_sm89INS1_16FlashAttnFwdSm80INS1_25CollectiveMainloopFwdSm80ILi8ELi1ELb0EN4cute5tupleIJNS5_1CILi128EEENS7_ILi64EEENS7_ILi192EEEEEELi192ENS_6half_tEfNS_4arch4Sm80ELb1ELb0ELb1ELb1ELb1ELb1ELb1ELb1EEENS1_21CollectiveEpilogueFwdINS6_IJS8_SA_S9_EEENS6_IJNS7_ILi1EEESI_SI_EEESC_SE_Li256ELb1ELb1ELb1ELb0EEENS1_36VarlenDynamicPersistentTileSchedulerILi128ELi64ELi256ELi256ELb1ELb1ELb0ELb1ELb1ELb1EEEEEEEEEvNT_6ParamsE --------------------------
	.section	.nv.info._ZN7cutlass13device_kernelIN5flash19enable_sm80_to_sm89INS1_16FlashAttnFwdSm80INS1_25CollectiveMainloopFwdSm80ILi8ELi1ELb0EN4cute5tupleIJNS5_1CILi128EEENS7_ILi64EEENS7_ILi192EEEEEELi192ENS_6half_tEfNS_4arch4Sm80ELb1ELb0ELb1ELb1ELb1ELb1ELb1ELb1EEENS1_21CollectiveEpilogueFwdINS6_IJS8_SA_S9_EEENS6_IJNS7_ILi1EEESI_SI_EEESC_SE_Li256ELb1ELb1ELb1ELb0EEENS1_36VarlenDynamicPersistentTileSchedulerILi128ELi64ELi256ELi256ELb1ELb1ELb0ELb1ELb1ELb1EEEEEEEEEvNT_6ParamsE,"",@"SHT_CUDA_INFO"
	.sectionflags	@""
	.align	4


	//----- nvinfo : EIATTR_CUDA_API_VERSION
	.align		4
        /*0000*/ 	.byte	0x04, 0x37
        /*0002*/ 	.short	(.L_216 - .L_215)
.L_215:
        /*0004*/ 	.word	0x00000082


	//----- nvinfo : EIATTR_KPARAM_INFO
	.align		4
.L_216:
        /*0008*/ 	.byte	0x04, 0x17
        /*000a*/ 	.short	(.L_218 - .L_217)
.L_217:
        /*000c*/ 	.word	0x00000000
        /*0010*/ 	.short	0x0000
        /*0012*/ 	.short	0x0000
        /*0014*/ 	.byte	0x00, 0xf0, 0xe1, 0x10


	//----- nvinfo : EIATTR_SPARSE_MMA_MASK
	.align		4
.L_218:
        /*0018*/ 	.byte	0x03, 0x50
        /*001a*/ 	.short	0x0000


	//----- nvinfo : EIATTR_MAXREG_COUNT
	.align		4
        /*001c*/ 	.byte	0x03, 0x1b
        /*001e*/ 	.short	0x00ff


	//----- nvinfo : EIATTR_MERCURY_ISA_VERSION
	.align		4
        /*0020*/ 	.byte	0x03, 0x5f
        /*0022*/ 	.short	0x0101


	//----- nvinfo : EIATTR_EXIT_INSTR_OFFSETS
	.align		4
        /*0024*/ 	.byte	0x04, 0x1c
        /*0026*/ 	.short	(.L_220 - .L_219)


	//   ....[0]....
.L_219:
        /*0028*/ 	.word	0x00000010


	//----- nvinfo : EIATTR_MAX_THREADS
	.align		4
.L_220:
        /*002c*/ 	.byte	0x04, 0x05
        /*002e*/ 	.short	(.L_222 - .L_221)
.L_221:
        /*0030*/ 	.word	0x00000100
        /*0034*/ 	.word	0x00000001
        /*0038*/ 	.word	0x00000001


	//----- nvinfo : EIATTR_CBANK_PARAM_SIZE
	.align		4
.L_222:
        /*003c*/ 	.byte	0x03, 0x19
        /*003e*/ 	.short	0x0438


	//----- nvinfo : EIATTR_PARAM_CBANK
	.align		4
        /*0040*/ 	.byte	0x04, 0x0a
        /*0042*/ 	.short	(.L_224 - .L_223)
	.align		4
.L_223:
        /*0044*/ 	.word	index@(.nv.constant0._ZN7cutlass13device_kernelIN5flash19enable_sm80_to_sm89INS1_16FlashAttnFwdSm80INS1_25CollectiveMainloopFwdSm80ILi8ELi1ELb0EN4cute5tupleIJNS5_1CILi128EEENS7_ILi64EEENS7_ILi192EEEEEELi192ENS_6half_tEfNS_4arch4Sm80ELb1ELb0ELb1ELb1ELb1ELb1ELb1ELb1EEENS1_21CollectiveEpilogueFwdINS6_IJS8_SA_S9_EEENS6_IJNS7_ILi1EEESI_SI_EEESC_SE_Li256ELb1ELb1ELb1ELb0EEENS1_36VarlenDynamicPersistentTileSchedulerILi128ELi64ELi256ELi256ELb1ELb1ELb0ELb1ELb1ELb1EEEEEEEEEvNT_6ParamsE)
        /*0048*/ 	.short	0x0210
        /*004a*/ 	.short	0x0438


	//----- nvinfo : EIATTR_SW_WAR
	.align		4
.L_224:
        /*004c*/ 	.byte	0x04, 0x36
        /*004e*/ 	.short	(.L_226 - .L_225)
.L_225:
        /*0050*/ 	.word	0x00000008
.L_226:


//--------------------- .nv.info._ZN7cutlass13device_kernelIN5flash19enable_sm80_to_sm89INS1_16FlashAttnFwdSm80INS1_25CollectiveMainloopFwdSm80ILi8ELi2ELb0EN4cute5tupleIJNS5_1CILi128EEENS7_ILi64EEENS7_ILi192EEEEEELi192ENS_6half_tEfNS_4arch4Sm80ELb0ELb0ELb1ELb0ELb1ELb0ELb1ELb1EEENS1_21CollectiveEpilogueFwdINS6_IJS8_SA_S9_EEENS6_IJNS7_ILi1EEESI_SI_EEESC_SE_Li256ELb0ELb1ELb1ELb0EEENS1_19SingleTileSchedulerILb0ELb1ELb1ELi128EEEEEEEEEvNT_6ParamsE --------------------------
	.section	.nv.info._ZN7cutlass13device_kernelIN5flash19enable_sm80_to_sm89INS1_16FlashAttnFwdSm80INS1_25CollectiveMainloopFwdSm80ILi8ELi2ELb0EN4cute5tupleIJNS5_1CILi128EEENS7_ILi64EEENS7_ILi192EEEEEELi192ENS_6half_tEfNS_4arch4Sm80ELb0ELb0ELb1ELb0ELb1ELb0ELb1ELb1EEENS1_21CollectiveEpilogueFwdINS6_IJS8_SA_S9_EEENS6_IJNS7_ILi1EEESI_SI_EEESC_SE_Li256ELb0ELb1ELb1ELb0EEENS1_19SingleTileSchedulerILb0ELb1ELb1ELi128EEEEEEEEEvNT_6ParamsE,"",@"SHT_CUDA_INFO"
	.sectionflags	@""
	.align	4


	//----- nvinfo : EIATTR_CUDA_API_VERSION
	.align		4
        /*0000*/ 	.byte	0x04, 0x37
        /*0002*/ 	.short	(.L_228 - .L_227)
.L_227:
        /*0004*/ 	.word	0x00000082


	//----- nvinfo : EIATTR_KPARAM_INFO
	.align		4
.L_228:
        /*0008*/ 	.byte	0x04, 0x17
        /*000a*/ 	.short	(.L_230 - .L_229)
.L_229:
        /*000c*/ 	.word	0x00000000
        /*0010*/ 	.short	0x0000
        /*0012*/ 	.short	0x0000
        /*0014*/ 	.byte	0x00, 0xf0, 0x61, 0x10


	//----- nvinfo : EIATTR_SPARSE_MMA_MASK
	.align		4
.L_230:
        /*0018*/ 	.byte	0x03, 0x50
        /*001a*/ 	.short	0x0000


	//----- nvinfo : EIATTR_MAXREG_COUNT
	.align		4
        /*001c*/ 	.byte	0x03, 0x1b
        /*001e*/ 	.short	0x00ff


	//----- nvinfo : EIATTR_MERCURY_ISA_VERSION
	.align		4
        /*0020*/ 	.byte	0x03, 0x5f
        /*0022*/ 	.short	0x0101


	//----- nvinfo : EIATTR_EXIT_INSTR_OFFSETS
	.align		4
        /*0024*/ 	.byte	0x04, 0x1c
        /*0026*/ 	.short	(.L_232 - .L_231)


	//   ....[0]....
.L_231:
        /*0028*/ 	.word	0x00000010


	//----- nvinfo : EIATTR_MAX_THREADS
	.align		4
.L_232:
        /*002c*/ 	.byte	0x04, 0x05
        /*002e*/ 	.short	(.L_234 - .L_233)
.L_233:
        /*0030*/ 	.word	0x00000100
        /*0034*/ 	.word	0x00000001
        /*0038*/ 	.word	0x00000001


	//----- nvinfo : EIATTR_CBANK_PARAM_SIZE
	.align		4
.L_234:
        /*003c*/ 	.byte	0x03, 0x19
        /*003e*/ 	.short	0x0418


	//----- nvinfo : EIATTR_PARAM_CBANK
	.align		4
        /*0040*/ 	.byte	0x04, 0x0a
        /*0042*/ 	.short	(.L_236 - .L_235)
	.align		4
.L_235:
        /*0044*/ 	.word	index@(.nv.constant0._ZN7cutlass13device_kernelIN5flash19enable_sm80_to_sm89INS1_16FlashAttnFwdSm80INS1_25CollectiveMainloopFwdSm80ILi8ELi2ELb0EN4cute5tupleIJNS5_1CILi128EEENS7_ILi64EEENS7_ILi192EEEEEELi192ENS_6half_tEfNS_4arch4Sm80ELb0ELb0ELb1ELb0ELb1ELb0ELb1ELb1EEENS1_21CollectiveEpilogueFwdINS6_IJS8_SA_S9_EEENS6_IJNS7_ILi1EEESI_SI_EEESC_SE_Li256ELb0ELb1ELb1ELb0EEENS1_19SingleTileSchedulerILb0ELb1ELb1ELi128EEEEEEEEEvNT_6ParamsE)
        /*0048*/ 	.short	0x0210
        /*004a*/ 	.short	0x0418


	//----- nvinfo : EIATTR_SW_WAR
	.align		4
.L_236:
        /*004c*/ 	.byte	0x04, 0x36
        /*004e*/ 	.short	(.L_238 - .L_237)
.L_237:
        /*0050*/ 	.word	0x00000008
.L_238:


//--------------------- .nv.info._ZN7cutlass13device_kernelIN5flash19enable_sm80_to_sm89INS1_16FlashAttnFwdSm80INS1_25CollectiveMainloopFwdSm80ILi8ELi2ELb0EN4cute5tupleIJNS5_1CILi128EEENS7_ILi64EEENS7_ILi192EEEEEELi192ENS_6half_tEfNS_4arch4Sm80ELb0ELb0ELb1ELb1ELb1ELb0ELb1ELb1EEENS1_21CollectiveEpilogueFwdINS6_IJS8_SA_S9_EEENS6_IJNS7_ILi1EEESI_SI_EEESC_SE_Li256ELb1ELb1ELb1ELb0EEENS1_36VarlenDynamicPersistentTileSchedulerILi128ELi64ELi256ELi256ELb1ELb1ELb0ELb0ELb1ELb1EEEEEEEEEvNT_6ParamsE --------------------------
	.section	.nv.info._ZN7cutlass13device_kernelIN5flash19enable_sm80_to_sm89INS1_16FlashAttnFwdSm80INS1_25CollectiveMainloopFwdSm80ILi8ELi2ELb0EN4cute5tupleIJNS5_1CILi128EEENS7_ILi64EEENS7_ILi192EEEEEELi192ENS_6half_tEfNS_4arch4Sm80ELb0ELb0ELb1ELb1ELb1ELb0ELb1ELb1EEENS1_21CollectiveEpilogueFwdINS6_IJS8_SA_S9_EEENS6_IJNS7_ILi1EEESI_SI_EEESC_SE_Li256ELb1ELb1ELb1ELb0EEENS1_36VarlenDynamicPersistentTileSchedulerILi128ELi64ELi256ELi256ELb1ELb1ELb0ELb0ELb1ELb1EEEEEEEEEvNT_6ParamsE,"",@"SHT_CUDA_INFO"
	.sectionflags	@""
	.align	4


	//----- nvinfo : EIATTR_CUDA_API_VERSION
	.align		4
        /*0000*/ 	.byte	0x04, 0x37
        /*0002*/ 	.short	(.L_240 - .L_239)
.L_239:
        /*0004*/ 	.word	0x00000082


	//----- nvinfo : EIATTR_KPARAM_INFO
	.align		4
.L_240:
        /*0008*/ 	.byte	0x04, 0x17
        /*000a*/ 	.short	(.L_242 - .L_241)
.L_241:
        /*000c*/ 	.word	0x00000000
        /*0010*/ 	.short	0x0000
        /*0012*/ 	.short	0x0000
        /*0014*/ 	.byte	0x00, 0xf0, 0xe1, 0x10


	//----- nvinfo : EIATTR_SPARSE_MMA_MASK
	.align		4
.L_242:
        /*0018*/ 	.byte	0x03, 0x50
        /*001a*/ 	.short	0x0000


	//----- nvinfo : EIATTR_MAXREG_COUNT
	.align		4
        /*001c*/ 	.byte	0x03, 0x1b
        /*001e*/ 	.short	0x00ff


	//----- nvinfo : EIATTR_MERCURY_ISA_VERSION
	.align		4
        /*0020*/ 	.byte	0x03, 0x5f
        /*0022*/ 	.short	0x0101


	//----- nvinfo : EIATTR_EXIT_INSTR_OFFSETS
	.align		4
        /*0024*/ 	.byte	0x04, 0x1c
        /*0026*/ 	.short	(.L_244 - .L_243)


	//   ....[0]....
.L_243:
        /*0028*/ 	.word	0x00000010


	//----- nvinfo : EIATTR_MAX_THREADS
	.align		4
.L_244:
        /*002c*/ 	.byte	0x04, 0x05
        /*002e*/ 	.short	(.L_246 - .L_245)
.L_245:
        /*0030*/ 	.word	0x00000100
        /*0034*/ 	.word	0x00000001
        /*0038*/ 	.word	0x00000001


	//----- nvinfo : EIATTR_CBANK_PARAM_SIZE
	.align		4
.L_246:
        /*003c*/ 	.byte	0x03, 0x19
        /*003e*/ 	.short	0x0438


	//----- nvinfo : EIATTR_PARAM_CBANK
	.align		4
        /*0040*/ 	.byte	0x04, 0x0a
        /*0042*/ 	.short	(.L_248 - .L_247)
	.align		4
.L_247:
        /*0044*/ 	.word	index@(.nv.constant0._ZN7cutlass13device_kernelIN5flash19enable_sm80_to_sm89INS1_16FlashAttnFwdSm80INS1_25CollectiveMainloopFwdSm80ILi8ELi2ELb0EN4cute5tupleIJNS5_1CILi128EEENS7_ILi64EEENS7_ILi192EEEEEELi192ENS_6half_tEfNS_4arch4Sm80ELb0ELb0ELb1ELb1ELb1ELb0ELb1ELb1EEENS1_21CollectiveEpilogueFwdINS6_IJS8_SA_S9_EEENS6_IJNS7_ILi1EEESI_SI_EEESC_SE_Li256ELb1ELb1ELb1ELb0EEENS1_36VarlenDynamicPersistentTileSchedulerILi128ELi64ELi256ELi256ELb1ELb1ELb0ELb0ELb1ELb1EEEEEEEEEvNT_6ParamsE)
        /*0048*/ 	.short	0x0210
        /*004a*/ 	.short	0x0438


	//----- nvinfo : EIATTR_SW_WAR
	.align		4
.L_248:
        /*004c*/ 	.byte	0x04, 0x36
        /*004e*/ 	.short	(.L_250 - .L_249)
.L_249:
        /*0050*/ 	.word	0x00000008
.L_250:


//--------------------- .nv.info._ZN7cutlass13device_kernelIN5flash19enable_sm80_to_sm89INS1_16FlashAttnFwdSm80INS1_25CollectiveMainloopFwdSm80ILi8ELi2ELb0EN4cute5tupleIJNS5_1CILi128EEENS7_ILi64EEENS7_ILi192EEEEEELi192ENS_6half_tEfNS_4arch4Sm80ELb0ELb0ELb1ELb1ELb1ELb1ELb1ELb1EEENS1_21CollectiveEpilogueFwdINS6_IJS8_SA_S9_EEENS6_IJNS7_ILi1EEESI_SI_EEESC_SE_Li256ELb1ELb1ELb1ELb0EEENS1_36VarlenDynamicPersistentTileSchedulerILi128ELi64ELi256ELi256ELb1ELb1ELb0ELb0ELb1ELb1EEEEEEEEEvNT_6ParamsE --------------------------
	.section	.nv.info._ZN7cutlass13device_kernelIN5flash19enable_sm80_to_sm89INS1_16FlashAttnFwdSm80INS1_25CollectiveMainloopFwdSm80ILi8ELi2ELb0EN4cute5tupleIJNS5_1CILi128EEENS7_ILi64EEENS7_ILi192EEEEEELi192ENS_6half_tEfNS_4arch4Sm80ELb0ELb0ELb1ELb1ELb1ELb1ELb1ELb1EEENS1_21CollectiveEpilogueFwdINS6_IJS8_SA_S9_EEENS6_IJNS7_ILi1EEESI_SI_EEESC_SE_Li256ELb1ELb1ELb1ELb0EEENS1_36VarlenDynamicPersistentTileSchedulerILi128ELi64ELi256ELi256ELb1ELb1ELb0ELb0ELb1ELb1EEEEEEEEEvNT_6ParamsE,"",@"SHT_CUDA_INFO"
	.sectionflags	@""
	.align	4


	//----- nvinfo : EIATTR_CUDA_API_VERSION
	.align		4
        /*0000*/ 	.byte	0x04, 0x37
        /*0002*/ 	.short	(.L_252 - .L_251)
.L_251:
        /*0004*/ 	.word	0x00000082


	//----- nvinfo : EIATTR_KPARAM_INFO
	.align		4
.L_252:
        /*0008*/ 	.byte	0x04, 0x17
        /*000a*/ 	.short	(.L_254 - .L_253)
.L_253:
        /*000c*/ 	.word	0x00000000
        /*0010*/ 	.short	0x0000
        /*0012*/ 	.short	0x0000
        /*0014*/ 	.byte	0x00, 0xf0, 0xe1, 0x10


	//----- nvinfo : EIATTR_SPARSE_MMA_MASK
	.align		4
.L_254:
        /*0018*/ 	.byte	0x03, 0x50
        /*001a*/ 	.short	0x0000


	//----- nvinfo : EIATTR_MAXREG_COUNT
	.align		4
        /*001c*/ 	.byte	0x03, 0x1b
        /*001e*/ 	.short	0x00ff


	//----- nvinfo : EIATTR_MERCURY_ISA_VERSION
	.align		4
        /*0020*/ 	.byte	0x03, 0x5f
        /*0022*/ 	.short	0x0101


	//----- nvinfo : EIATTR_EXIT_INSTR_OFFSETS
	.align		4
        /*0024*/ 	.byte	0x04, 0x1c
        /*0026*/ 	.short	(.L_256 - .L_255)


	//   ....[0]....
.L_255:
        /*0028*/ 	.word	0x00000010


	//----- nvinfo : EIATTR_MAX_THREADS
	.align		4
.L_256:
        /*002c*/ 	.byte	0x04, 0x05
        /*002e*/ 	.short	(.L_258 - .L_257)
.L_257:
        /*0030*/ 	.word	0x00000100
        /*0034*/ 	.word	0x00000001
        /*0038*/ 	.word	0x00000001


	//----- nvinfo : EIATTR_CBANK_PARAM_SIZE
	.align		4
.L_258:
        /*003c*/ 	.byte	0x03, 0x19
        /*003e*/ 	.short	0x0438


	//----- nvinfo : EIATTR_PARAM_CBANK
	.align		4
        /*0040*/ 	.byte	0x04, 0x0a
        /*0042*/ 	.short	(.L_260 - .L_259)
	.align		4
.L_259:
        /*0044*/ 	.word	index@(.nv.constant0._ZN7cutlass13device_kernelIN5flash19enable_sm80_to_sm89INS1_16FlashAttnFwdSm80INS1_25CollectiveMainloopFwdSm80ILi8ELi2ELb0EN4cute5tupleIJNS5_1CILi128EEENS7_ILi64EEENS7_ILi192EEEEEELi192ENS_6half_tEfNS_4arch4Sm80ELb0ELb0ELb1ELb1ELb1ELb1ELb1ELb1EEENS1_21CollectiveEpilogueFwdINS6_IJS8_SA_S9_EEENS6_IJNS7_ILi1EEESI_SI_EEESC_SE_Li256ELb1ELb1ELb1ELb0EEENS1_36VarlenDynamicPersistentTileSchedulerILi128ELi64ELi256ELi256ELb1ELb1ELb0ELb0ELb1ELb1EEEEEEEEEvNT_6ParamsE)
        /*0048*/ 	.short	0x0210
        /*004a*/ 	.short	0x0438


	//----- nvinfo : EIATTR_SW_WAR
	.align		4
.L_260:
        /*004c*/ 	.byte	0x04, 0x36
        /*004e*/ 	.short	(.L_262 - .L_261)
.L_261:
        /*0050*/ 	.word	0x00000008
.L_262:


//--------------------- .nv.info._ZN7cutlass13device_kernelIN5flash19enable_sm80_to_sm89INS1_16FlashAttnFwdSm80INS1_25CollectiveMainloopFwdSm80ILi8ELi2ELb0EN4cute5tupleIJNS5_1CILi128EEENS7_ILi64EEENS7_ILi192EEEEEELi192ENS_6half_tEfNS_4arch4Sm80ELb0ELb1ELb1ELb0ELb1ELb0ELb1ELb1EEENS1_21CollectiveEpilogueFwdINS6_IJS8_SA_S9_EEENS6_IJNS7_ILi1EEESI_SI_EEESC_SE_Li256ELb0ELb1ELb1ELb0EEENS1_19SingleTileSchedulerILb0ELb1ELb1ELi128EEEEEEEEEvNT_6ParamsE --------------------------
	.section	.nv.info._ZN7cutlass13device_kernelIN5flash19enable_sm80_to_sm89INS1_16FlashAttnFwdSm80INS1_25CollectiveMainloopFwdSm80ILi8ELi2ELb0EN4cute5tupleIJNS5_1CILi128EEENS7_ILi64EEENS7_ILi192EEEEEELi192ENS_6half_tEfNS_4arch4Sm80ELb0ELb1ELb1ELb0ELb1ELb0ELb1ELb1EEENS1_21CollectiveEpilogueFwdINS6_IJS8_SA_S9_EEENS6_IJNS7_ILi1EEESI_SI_EEESC_SE_Li256ELb0ELb1ELb1ELb0EEENS1_19SingleTileSchedulerILb0ELb1ELb1ELi128EEEEEEEEEvNT_6ParamsE,"",@"SHT_CUDA_INFO"
	.sectionflags	@""
	.align	4


	//----- nvinfo : EIATTR_CUDA_API_VERSION
	.align		4
        /*0000*/ 	.byte	0x04, 0x37
        /*0002*/ 	.short	(.L_264 - .L_263)
.L_263:
        /*0004*/ 	.word	0x00000082


	//----- nvinfo : EIATTR_KPARAM_INFO
	.align		4
.L_264:
        /*0008*/ 	.byte	0x04, 0x17
        /*000a*/ 	.short	(.L_266 - .L_265)
.L_265:
        /*000c*/ 	.word	0x00000000
        /*0010*/ 	.short	0x0000
        /*0012*/ 	.short	0x0000
        /*0014*/ 	.byte	0x00, 0xf0, 0x61, 0x10


	//----- nvinfo : EIATTR_SPARSE_MMA_MASK
	.align		4
.L_266:
        /*0018*/ 	.byte	0x03, 0x50
        /*001a*/ 	.short	0x0000


	//----- nvinfo : EIATTR_MAXREG_COUNT
	.align		4
        /*001c*/ 	.byte	0x03, 0x1b
        /*001e*/ 	.short	0x00ff


	//----- nvinfo : EIATTR_MERCURY_ISA_VERSION
	.align		4
        /*0020*/ 	.byte	0x03, 0x5f
        /*0022*/ 	.short	0x0101


	//----- nvinfo : EIATTR_EXIT_INSTR_OFFSETS
	.align		4
        /*0024*/ 	.byte	0x04, 0x1c
        /*0026*/ 	.short	(.L_268 - .L_267)


	//   ....[0]....
.L_267:
        /*0028*/ 	.word	0x00000010


	//----- nvinfo : EIATTR_MAX_THREADS
	.align		4
.L_268:
        /*002c*/ 	.byte	0x04, 0x05
        /*002e*/ 	.short	(.L_270 - .L_269)
.L_269:
        /*0030*/ 	.word	0x00000100
        /*0034*/ 	.word	0x00000001
        /*0038*/ 	.word	0x00000001


	//----- nvinfo : EIATTR_CBANK_PARAM_SIZE
	.align		4
.L_270:
        /*003c*/ 	.byte	0x03, 0x19
        /*003e*/ 	.short	0x0418


	//----- nvinfo : EIATTR_PARAM_CBANK
	.align		4
        /*0040*/ 	.byte	0x04, 0x0a
        /*0042*/ 	.short	(.L_272 - .L_271)
	.align		4
.L_271:
        /*0044*/ 	.word	index@(.nv.constant0._ZN7cutlass13device_kernelIN5flash19enable_sm80_to_sm89INS1_16FlashAttnFwdSm80INS1_25CollectiveMainloopFwdSm80ILi8ELi2ELb0EN4cute5tupleIJNS5_1CILi128EEENS7_ILi64EEENS7_ILi192EEEEEELi192ENS_6half_tEfNS_4arch4Sm80ELb0ELb1ELb1ELb0ELb1ELb0ELb1ELb1EEENS1_21CollectiveEpilogueFwdINS6_IJS8_SA_S9_EEENS6_IJNS7_ILi1EEESI_SI_EEESC_SE_Li256ELb0ELb1ELb1ELb0EEENS1_19SingleTileSchedulerILb0ELb1ELb1ELi128EEEEEEEEEvNT_6ParamsE)
        /*0048*/ 	.short	0x0210
        /*004a*/ 	.short	0x0418


	//----- nvinfo : EIATTR_SW_WAR
	.align		4
.L_272:
        /*004c*/ 	.byte	0x04, 0x36
        /*004e*/ 	.short	(.L_274 - .L_273)
.L_273:
        /*0050*/ 	.word	0x00000008
.L_274:


//--------------------- .nv.info._ZN7cutlass13device_kernelIN5flash19enable_sm80_to_sm89INS1_16FlashAttnFwdSm80INS1_25CollectiveMainloopFwdSm80ILi8ELi2ELb0EN4cute5tupleIJNS5_1CILi128EEENS7_ILi64EEENS7_ILi192EEEEEELi192ENS_6half_tEfNS_4arch4Sm80ELb0ELb1ELb1ELb1ELb1ELb0ELb1ELb1EEENS1_21CollectiveEpilogueFwdINS6_IJS8_SA_S9_EEENS6_IJNS7_ILi1EEESI_SI_EEESC_SE_Li256ELb1ELb1ELb1ELb0EEENS1_36VarlenDynamicPersistentTileSchedulerILi128ELi64ELi256ELi256ELb1ELb1ELb0ELb1ELb0ELb1EEEEEEEEEvNT_6ParamsE --------------------------
	.section	.nv.info._ZN7cutlass13device_kernelIN5flash19enable_sm80_to_sm89INS1_16FlashAttnFwdSm80INS1_25CollectiveMainloopFwdSm80ILi8ELi2ELb0EN4cute5tupleIJNS5_1CILi128EEENS7_ILi64EEENS7_ILi192EEEEEELi192ENS_6half_tEfNS_4arch4Sm80ELb0ELb1ELb1ELb1ELb1ELb0ELb1ELb1EEENS1_21CollectiveEpilogueFwdINS6_IJS8_SA_S9_EEENS6_IJNS7_ILi1EEESI_SI_EEESC_SE_Li256ELb1ELb1ELb1ELb0EEENS1_36VarlenDynamicPersistentTileSchedulerILi128ELi64ELi256ELi256ELb1ELb1ELb0ELb1ELb0ELb1EEEEEEEEEvNT_6ParamsE,"",@"SHT_CUDA_INFO"
	.sectionflags	@""
	.align	4


	//----- nvinfo : EIATTR_CUDA_API_VERSION
	.align		4
        /*0000*/ 	.byte	0x04, 0x37
        /*0002*/ 	.short	(.L_276 - .L_275)
.L_275:
        /*0004*/ 	.word	0x00000082


	//----- nvinfo : EIATTR_KPARAM_INFO
	.align		4
.L_276:
        /*0008*/ 	.byte	0x04, 0x17
        /*000a*/ 	.short	(.L_278 - .L_277)
.L_277:
        /*000c*/ 	.word	0x00000000
        /*0010*/ 	.short	0x0000
        /*0012*/ 	.short	0x0000
        /*0014*/ 	.byte	0x00, 0xf0, 0xe1, 0x10


	//----- nvinfo : EIATTR_SPARSE_MMA_MASK
	.align		4
.L_278:
        /*0018*/ 	.byte	0x03, 0x50
        /*001a*/ 	.short	0x0000


	//----- nvinfo : EIATTR_MAXREG_COUNT
	.align		4
        /*001c*/ 	.byte	0x03, 0x1b
        /*001e*/ 	.short	0x00ff


	//----- nvinfo : EIATTR_MERCURY_ISA_VERSION
	.align		4
        /*0020*/ 	.byte	0x03, 0x5f
        /*0022*/ 	.short	0x0101


	//----- nvinfo : EIATTR_EXIT_INSTR_OFFSETS
	.align		4
        /*0024*/ 	.byte	0x04, 0x1c
        /*0026*/ 	.short	(.L_280 - .L_279)


	//   ....[0]....
.L_279:
        /*0028*/ 	.word	0x00000010


	//----- nvinfo : EIATTR_MAX_THREADS
	.align		4
.L_280:
        /*002c*/ 	.byte	0x04, 0x05
        /*002e*/ 	.short	(.L_282 - .L_281)
.L_281:
        /*0030*/ 	.word	0x00000100
        /*0034*/ 	.word	0x00000001
        /*0038*/ 	.word	0x00000001


	//----- nvinfo : EIATTR_CBANK_PARAM_SIZE
	.align		4
.L_282:
        /*003c*/ 	.byte	0x03, 0x19
        /*003e*/ 	.short	0x0438


	//----- nvinfo : EIATTR_PARAM_CBANK
	.align		4
        /*0040*/ 	.byte	0x04, 0x0a
        /*0042*/ 	.short	(.L_284 - .L_283)
	.align		4
.L_283:
        /*0044*/ 	.word	index@(.nv.constant0._ZN7cutlass13device_kernelIN5flash19enable_sm80_to_sm89INS1_16FlashAttnFwdSm80INS1_25CollectiveMainloopFwdSm80ILi8ELi2ELb0EN4cute5tupleIJNS5_1CILi128EEENS7_ILi64EEENS7_ILi192EEEEEELi192ENS_6half_tEfNS_4arch4Sm80ELb0ELb1ELb1ELb1ELb1ELb0ELb1ELb1EEENS1_21CollectiveEpilogueFwdINS6_IJS8_SA_S9_EEENS6_IJNS7_ILi1EEESI_SI_EEESC_SE_Li256ELb1ELb1ELb1ELb0EEENS1_36VarlenDynamicPersistentTileSchedulerILi128ELi64ELi256ELi256ELb1ELb1ELb0ELb1ELb0ELb1EEEEEEEEEvNT_6ParamsE)
        /*0048*/ 	.short	0x0210
        /*004a*/ 	.short	0x0438


	//----- nvinfo : EIATTR_SW_WAR
	.align		4
.L_284:
        /*004c*/ 	.byte	0x04, 0x36
        /*004e*/ 	.short	(.L_286 - .L_285)
.L_285:
        /*0050*/ 	.word	0x00000008
.L_286:


//--------------------- .nv.info._ZN7cutlass13device_kernelIN5flash19enable_sm80_to_sm89INS1_16FlashAttnFwdSm80INS1_25CollectiveMainloopFwdSm80ILi8ELi2ELb0EN4cute5tupleIJNS5_1CILi128EEENS7_ILi64EEENS7_ILi192EEEEEELi192ENS_6half_tEfNS_4arch4Sm80ELb0ELb1ELb1ELb1ELb1ELb1ELb1ELb1EEENS1_21CollectiveEpilogueFwdINS6_IJS8_SA_S9_EEENS6_IJNS7_ILi1EEESI_SI_EEESC_SE_Li256ELb1ELb1ELb1ELb0EEENS1_36VarlenDynamicPersistentTileSchedulerILi128ELi64ELi256ELi256ELb1ELb1ELb0ELb1ELb0ELb1EEEEEEEEEvNT_6ParamsE --------------------------
	.section	.nv.info._ZN7cutlass13device_kernelIN5flash19enable_sm80_to_sm89INS1_16FlashAttnFwdSm80INS1_25CollectiveMainloopFwdSm80ILi8ELi2ELb0EN4cute5tupleIJNS5_1CILi128EEENS7_ILi64EEENS7_ILi192EEEEEELi192ENS_6half_tEfNS_4arch4Sm80ELb0ELb1ELb1ELb1ELb1ELb1ELb1ELb1EEENS1_21CollectiveEpilogueFwdINS6_IJS8_SA_S9_EEENS6_IJNS7_ILi1EEESI_SI_EEESC_SE_Li256ELb1ELb1ELb1ELb0EEENS1_36VarlenDynamicPersistentTileSchedulerILi128ELi64ELi256ELi256ELb1ELb1ELb0ELb1ELb0ELb1EEEEEEEEEvNT_6ParamsE,"",@"SHT_CUDA_INFO"
	.sectionflags	@""
	.align	4


	//----- nvinfo : EIATTR_CUDA_API_VERSION
	.align		4
        /*0000*/ 	.byte	0x04, 0x37
        /*0002*/ 	.short	(.L_288 - .L_287)
.L_287:
        /*0004*/ 	.word	0x00000082


	//----- nvinfo : EIATTR_KPARAM_INFO
	.align		4
.L_288:
        /*0008*/ 	.byte	0x04, 0x17
        /*000a*/ 	.short	(.L_290 - .L_289)
.L_289:
        /*000c*/ 	.word	0x00000000
        /*0010*/ 	.short	0x0000
        /*0012*/ 	.short	0x0000
        /*0014*/ 	.byte	0x00, 0xf0, 0xe1, 0x10


	//----- nvinfo : EIATTR_SPARSE_MMA_MASK
	.align		4
.L_290:
        /*0018*/ 	.byte	0x03, 0x50
        /*001a*/ 	.short	0x0000


	//----- nvinfo : EIATTR_MAXREG_COUNT
	.align		4
        /*001c*/ 	.byte	0x03, 0x1b
        /*001e*/ 	.short	0x00ff


	//----- nvinfo : EIATTR_MERCURY_ISA_VERSION
	.align		4
        /*0020*/ 	.byte	0x03, 0x5f
        /*0022*/ 	.short	0x0101


	//----- nvinfo : EIATTR_EXIT_INSTR_OFFSETS
	.align		4
        /*0024*/ 	.byte	0x04, 0x1c
        /*0026*/ 	.short	(.L_292 - .L_291)


	//   ....[0]....
.L_291:
        /*0028*/ 	.word	0x00000010


	//----- nvinfo : EIATTR_MAX_THREADS
	.align		4
.L_292:
        /*002c*/ 	.byte	0x04, 0x05
        /*002e*/ 	.short	(.L_294 - .L_293)
.L_293:
        /*0030*/ 	.word	0x00000100
        /*0034*/ 	.word	0x00000001
        /*0038*/ 	.word	0x00000001


	//----- nvinfo : EIATTR_CBANK_PARAM_SIZE
	.align		4
.L_294:
        /*003c*/ 	.byte	0x03, 0x19
        /*003e*/ 	.short	0x0438


	//----- nvinfo : EIATTR_PARAM_CBANK
	.align		4
        /*0040*/ 	.byte	0x04, 0x0a
        /*0042*/ 	.short	(.L_296 - .L_295)
	.align		4
.L_295:
        /*0044*/ 	.word	index@(.nv.constant0._ZN7cutlass13device_kernelIN5flash19enable_sm80_to_sm89INS1_16FlashAttnFwdSm80INS1_25CollectiveMainloopFwdSm80ILi8ELi2ELb0EN4cute5tupleIJNS5_1CILi128EEENS7_ILi64EEENS7_ILi192EEEEEELi192ENS_6half_tEfNS_4arch4Sm80ELb0ELb1ELb1ELb1ELb1ELb1ELb1ELb1EEENS1_21CollectiveEpilogueFwdINS6_IJS8_SA_S9_EEENS6_IJNS7_ILi1EEESI_SI_EEESC_SE_Li256ELb1ELb1ELb1ELb0EEENS1_36VarlenDynamicPersistentTileSchedulerILi128ELi64ELi256ELi256ELb1ELb1ELb0ELb1ELb0ELb1EEEEEEEEEvNT_6ParamsE)
        /*0048*/ 	.short	0x0210
        /*004a*/ 	.short	0x0438


	//----- nvinfo : EIATTR_SW_WAR
	.align		4
.L_296:
        /*004c*/ 	.byte	0x04, 0x36
        /*004e*/ 	.short	(.L_298 - .L_297)
.L_297:
        /*0050*/ 	.word	0x00000008
.L_298:


//--------------------- .nv.info._ZN7cutlass13device_kernelIN5flash19enable_sm80_to_sm89INS1_16FlashAttnFwdSm80INS1_25CollectiveMainloopFwdSm80ILi8ELi2ELb0EN4cute5tupleIJNS5_1CILi128EEENS7_ILi64EEENS7_ILi192EEEEEELi192ENS_6half_tEfNS_4arch4Sm80ELb1ELb0ELb1ELb0ELb1ELb0ELb1ELb1EEENS1_21CollectiveEpilogueFwdINS6_IJS8_SA_S9_EEENS6_IJNS7_ILi1EEESI_SI_EEESC_SE_Li256ELb0ELb1ELb1ELb0EEENS1_30DynamicPersistentTileSchedulerILi256ELi256ELb1ELb1ELb0EEEEEEEEEvNT_6ParamsE --------------------------
	.section	.nv.info._ZN7cutlass13device_kernelIN5flash19enable_sm80_to_sm89INS1_16FlashAttnFwdSm80INS1_25CollectiveMainloopFwdSm80ILi8ELi2ELb0EN4cute5tupleIJNS5_1CILi128EEENS7_ILi64EEENS7_ILi192EEEEEELi192ENS_6half_tEfNS_4arch4Sm80ELb1ELb0ELb1ELb0ELb1ELb0ELb1ELb1EEENS1_21CollectiveEpilogueFwdINS6_IJS8_SA_S9_EEENS6_IJNS7_ILi1EEESI_SI_EEESC_SE_Li256ELb0ELb1ELb1ELb0EEENS1_30DynamicPersistentTileSchedulerILi256ELi256ELb1ELb1ELb0EEEEEEEEEvNT_6ParamsE,"",@"SHT_CUDA_INFO"
	.sectionflags	@""
	.align	4


	//----- nvinfo : EIATTR_CUDA_API_VERSION
	.align		4
        /*0000*/ 	.byte	0x04, 0x37
        /*0002*/ 	.short	(.L_300 - .L_299)
.L_299:
        /*0004*/ 	.word	0x00000082


	//----- nvinfo : EIATTR_KPARAM_INFO
	.align		4
.L_300:
        /*0008*/ 	.byte	0x04, 0x17
        /*000a*/ 	.short	(.L_302 - .L_301)
.L_301:
        /*000c*/ 	.word	0x00000000
        /*0010*/ 	.short	0x0000
        /*0012*/ 	.short	0x0000
        /*0014*/ 	.byte	0x00, 0xf0, 0xa1, 0x10


	//----- nvinfo : EIATTR_SPARSE_MMA_MASK
	.align		4
.L_302:
        /*0018*/ 	.byte	0x03, 0x50
        /*001a*/ 	.short	0x0000


	//----- nvinfo : EIATTR_MAXREG_COUNT
	.align		4
        /*001c*/ 	.byte	0x03, 0x1b
        /*001e*/ 	.short	0x00ff


	//----- nvinfo : EIATTR_MERCURY_ISA_VERSION
	.align		4
        /*0020*/ 	.byte	0x03, 0x5f
        /*0022*/ 	.short	0x0101


	//----- nvinfo : EIATTR_EXIT_INSTR_OFFSETS
	.align		4
        /*0024*/ 	.byte	0x04, 0x1c
        /*0026*/ 	.short	(.L_304 - .L_303)


	//   ....[0]....
.L_303:
        /*0028*/ 	.word	0x00000010


	//----- nvinfo : EIATTR_MAX_THREADS
	.align		4
.L_304:
        /*002c*/ 	.byte	0x04, 0x05
        /*002e*/ 	.short	(.L_306 - .L_305)
.L_305:
        /*0030*/ 	.word	0x00000100
        /*0034*/ 	.word	0x00000001
        /*0038*/ 	.word	0x00000001


	//----- nvinfo : EIATTR_CBANK_PARAM_SIZE
	.align		4
.L_306:
        /*003c*/ 	.byte	0x03, 0x19
        /*003e*/ 	.short	0x0428


	//----- nvinfo : EIATTR_PARAM_CBANK
	.align		4
        /*0040*/ 	.byte	0x04, 0x0a
        /*0042*/ 	.short	(.L_308 - .L_307)
	.align		4
.L_307:
        /*0044*/ 	.word	index@(.nv.constant0._ZN7cutlass13device_kernelIN5flash19enable_sm80_to_sm89INS1_16FlashAttnFwdSm80INS1_25CollectiveMainloopFwdSm80ILi8ELi2ELb0EN4cute5tupleIJNS5_1CILi128EEENS7_ILi64EEENS7_ILi192EEEEEELi192ENS_6half_tEfNS_4arch4Sm80ELb1ELb0ELb1ELb0ELb1ELb0ELb1ELb1EEENS1_21CollectiveEpilogueFwdINS6_IJS8_SA_S9_EEENS6_IJNS7_ILi1EEESI_SI_EEESC_SE_Li256ELb0ELb1ELb1ELb0EEENS1_30DynamicPersistentTileSchedulerILi256ELi256ELb1ELb1ELb0EEEEEEEEEvNT_6ParamsE)
        /*0048*/ 	.short	0x0210
        /*004a*/ 	.short	0x0428


	//----- nvinfo : EIATTR_SW_WAR
	.align		4
.L_308:
        /*004c*/ 	.byte	0x04, 0x36
        /*004e*/ 	.short	(.L_310 - .L_309)
.L_309:
        /*0050*/ 	.word	0x00000008
.L_310:


//--------------------- .nv.info._ZN7cutlass13device_kernelIN5flash19enable_sm80_to_sm89INS1_16FlashAttnFwdSm80INS1_25CollectiveMainloopFwdSm80ILi8ELi2ELb0EN4cute5tupleIJNS5_1CILi128EEENS7_ILi64EEENS7_ILi192EEEEEELi192ENS_6half_tEfNS_4arch4Sm80ELb1ELb0ELb1ELb1ELb1ELb0ELb1ELb1EEENS1_21CollectiveEpilogueFwdINS6_IJS8_SA_S9_EEENS6_IJNS7_ILi1EEESI_SI_EEESC_SE_Li256ELb1ELb1ELb1ELb0EEENS1_36VarlenDynamicPersistentTileSchedulerILi128ELi64ELi256ELi256ELb1ELb1ELb0ELb1ELb1ELb1EEEEEEEEEvNT_6ParamsE --------------------------
	.section	.nv.info._ZN7cutlass13device_kernelIN5flash19enable_sm80_to_sm89INS1_16FlashAttnFwdSm80INS1_25CollectiveMainloopFwdSm80ILi8ELi2ELb0EN4cute5tupleIJNS5_1CILi128EEENS7_ILi64EEENS7_ILi192EEEEEELi192ENS_6half_tEfNS_4arch4Sm80ELb1ELb0ELb1ELb1ELb1ELb0ELb1ELb1EEENS1_21CollectiveEpilogueFwdINS6_IJS8_SA_S9_EEENS6_IJNS7_ILi1EEESI_SI_EEESC_SE_Li256ELb1ELb1ELb1ELb0EEENS1_36VarlenDynamicPersistentTileSchedulerILi128ELi64ELi256ELi256ELb1ELb1ELb0ELb1ELb1ELb1EEEEEEEEEvNT_6ParamsE,"",@"SHT_CUDA_INFO"
	.sectionflags	@""
	.align	4


	//----- nvinfo : EIATTR_CUDA_API_VERSION
	.align		4
        /*0000*/ 	.byte	0x04, 0x37
        /*0002*/ 	.short	(.L_312 - .L_311)
.L_311:
        /*0004*/ 	.word	0x00000082


	//----- nvinfo : EIATTR_KPARAM_INFO
	.align		4
.L_312:
        /*0008*/ 	.byte	0x04, 0x17
        /*000a*/ 	.short	(.L_314 - .L_313)
.L_313:
        /*000c*/ 	.word	0x00000000
        /*0010*/ 	.short	0x0000
        /*0012*/ 	.short	0x0000
        /*0014*/ 	.byte	0x00, 0xf0, 0xe1, 0x10


	//----- nvinfo : EIATTR_SPARSE_MMA_MASK
	.align		4
.L_314:
        /*0018*/ 	.byte	0x03, 0x50
        /*001a*/ 	.short	0x0000


	//----- nvinfo : EIATTR_MAXREG_COUNT
	.align		4
        /*001c*/ 	.byte	0x03, 0x1b
        /*001e*/ 	.short	0x00ff


	//----- nvinfo : EIATTR_MERCURY_ISA_VERSION
	.align		4
        /*0020*/ 	.byte	0x03, 0x5f
        /*0022*/ 	.short	0x0101


	//----- nvinfo : EIATTR_EXIT_INSTR_OFFSETS
	.align		4
        /*0024*/ 	.byte	0x04, 0x1c
        /*0026*/ 	.short	(.L_316 - .L_315)


	//   ....[0]....
.L_315:
        /*0028*/ 	.word	0x00000010


	//----- nvinfo : EIATTR_MAX_THREADS
	.align		4
.L_316:
        /*002c*/ 	.byte	0x04, 0x05
        /*002e*/ 	.short	(.L_318 - .L_317)
.L_317:
        /*0030*/ 	.word	0x00000100
        /*0034*/ 	.word	0x00000001
        /*0038*/ 	.word	0x00000001


	//----- nvinfo : EIATTR_CBANK_PARAM_SIZE
	.align		4
.L_318:
        /*003c*/ 	.byte	0x03, 0x19
        /*003e*/ 	.short	0x0438


	//----- nvinfo : EIATTR_PARAM_CBANK
	.align		4
        /*0040*/ 	.byte	0x04, 0x0a
        /*0042*/ 	.short	(.L_320 - .L_319)
	.align		4
.L_319:
        /*0044*/ 	.word	index@(.nv.constant0._ZN7cutlass13device_kernelIN5flash19enable_sm80_to_sm89INS1_16FlashAttnFwdSm80INS1_25CollectiveMainloopFwdSm80ILi8ELi2ELb0EN4cute5tupleIJNS5_1CILi128EEENS7_ILi64EEENS7_ILi192EEEEEELi192ENS_6half_tEfNS_4arch4Sm80ELb1ELb0ELb1ELb1ELb1ELb0ELb1ELb1EEENS1_21CollectiveEpilogueFwdINS6_IJS8_SA_S9_EEENS6_IJNS7_ILi1EEESI_SI_EEESC_SE_Li256ELb1ELb1ELb1ELb0EEENS1_36VarlenDynamicPersistentTileSchedulerILi128ELi64ELi256ELi256ELb1ELb1ELb0ELb1ELb1ELb1EEEEEEEEEvNT_6ParamsE)
        /*0048*/ 	.short	0x0210
        /*004a*/ 	.short	0x0438


	//----- nvinfo : EIATTR_SW_WAR
	.align		4
.L_320:
        /*004c*/ 	.byte	0x04, 0x36
        /*004e*/ 	.short	(.L_322 - .L_321)
.L_321:
        /*0050*/ 	.word	0x00000008
.L_322:


//--------------------- .nv.info._ZN7cutlass13device_kernelIN5flash19enable_sm80_to_sm89INS1_16FlashAttnFwdSm80INS1_25CollectiveMainloopFwdSm80ILi8ELi2ELb0EN4cute5tupleIJNS5_1CILi128EEENS7_ILi64EEENS7_ILi192EEEEEELi192ENS_6half_tEfNS_4arch4Sm80ELb1ELb0ELb1ELb1ELb1ELb1ELb1ELb1EEENS1_21CollectiveEpilogueFwdINS6_IJS8_SA_S9_EEENS6_IJNS7_ILi1EEESI_SI_EEESC_SE_Li256ELb1ELb1ELb1ELb0EEENS1_36VarlenDynamicPersistentTileSchedulerILi128ELi64ELi256ELi256ELb1ELb1ELb0ELb1ELb1ELb1EEEEEEEEEvNT_6ParamsE --------------------------
	.section	.nv.info._ZN7cutlass13device_kernelIN5flash19enable_sm80_to_sm89INS1_16FlashAttnFwdSm80INS1_25CollectiveMainloopFwdSm80ILi8ELi2ELb0EN4cute5tupleIJNS5_1CILi128EEENS7_ILi64EEENS7_ILi192EEEEEELi192ENS_6half_tEfNS_4arch4Sm80ELb1ELb0ELb1ELb1ELb1ELb1ELb1ELb1EEENS1_21CollectiveEpilogueFwdINS6_IJS8_SA_S9_EEENS6_IJNS7_ILi1EEESI_SI_EEESC_SE_Li256ELb1ELb1ELb1ELb0EEENS1_36VarlenDynamicPersistentTileSchedulerILi128ELi64ELi256ELi256ELb1ELb1ELb0ELb1ELb1ELb1EEEEEEEEEvNT_6ParamsE,"",@"SHT_CUDA_INFO"
	.sectionflags	@""
	.align	4


	//----- nvinfo : EIATTR_CUDA_API_VERSION
	.align		4
        /*0000*/ 	.byte	0x04, 0x37
        /*0002*/ 	.short	(.L_324 - .L_323)
.L_323:
        /*0004*/ 	.word	0x00000082


	//----- nvinfo : EIATTR_KPARAM_INFO
	.align		4
.L_324:
        /*0008*/ 	.byte	0x04, 0x17
        /*000a*/ 	.short	(.L_326 - .L_325)
.L_325:
        /*000c*/ 	.word	0x00000000
        /*0010*/ 	.short	0x0000
        /*0012*/ 	.short	0x0000
        /*0014*/ 	.byte	0x00, 0xf0, 0xe1, 0x10


	//----- nvinfo : EIATTR_SPARSE_MMA_MASK
	.align		4
.L_326:
        /*0018*/ 	.byte	0x03, 0x50
        /*001a*/ 	.short	0x0000


	//----- nvinfo : EIATTR_MAXREG_COUNT
	.align		4
        /*001c*/ 	.byte	0x03, 0x1b
        /*001e*/ 	.short	0x00ff


	//----- nvinfo : EIATTR_MERCURY_ISA_VERSION
	.align		4
        /*0020*/ 	.byte	0x03, 0x5f
        /*0022*/ 	.short	0x0101


	//----- nvinfo : EIATTR_EXIT_INSTR_OFFSETS
	.align		4
        /*0024*/ 	.byte	0x04, 0x1c
        /*0026*/ 	.short	(.L_328 - .L_327)


	//   ....[0]....
.L_327:
        /*0028*/ 	.word	0x00000010


	//----- nvinfo : EIATTR_MAX_THREADS
	.align		4
.L_328:
        /*002c*/ 	.byte	0x04, 0x05
        /*002e*/ 	.short	(.L_330 - .L_329)
.L_329:
        /*0030*/ 	.word	0x00000100
        /*0034*/ 	.word	0x00000001
        /*0038*/ 	.word	0x00000001


	//----- nvinfo : EIATTR_CBANK_PARAM_SIZE
	.align		4
.L_330:
        /*003c*/ 	.byte	0x03, 0x19
        /*003e*/ 	.short	0x0438


	//----- nvinfo : EIATTR_PARAM_CBANK
	.align		4
        /*0040*/ 	.byte	0x04, 0x0a
        /*0042*/ 	.short	(.L_332 - .L_331)
	.align		4
.L_331:
        /*0044*/ 	.word	index@(.nv.constant0._ZN7cutlass13device_kernelIN5flash19enable_sm80_to_sm89INS1_16FlashAttnFwdSm80INS1_25CollectiveMainloopFwdSm80ILi8ELi2ELb0EN4cute5tupleIJNS5_1CILi128EEENS7_ILi64EEENS7_ILi192EEEEEELi192ENS_6half_tEfNS_4arch4Sm80ELb1ELb0ELb1ELb1ELb1ELb1ELb1ELb1EEENS1_21CollectiveEpilogueFwdINS6_IJS8_SA_S9_EEENS6_IJNS7_ILi1EEESI_SI_EEESC_SE_Li256ELb1ELb1ELb1ELb0EEENS1_36VarlenDynamicPersistentTileSchedulerILi128ELi64ELi256ELi256ELb1ELb1ELb0ELb1ELb1ELb1EEEEEEEEEvNT_6ParamsE)
        /*0048*/ 	.short	0x0210
        /*004a*/ 	.short	0x0438


	//----- nvinfo : EIATTR_SW_WAR
	.align		4
.L_332:
        /*004c*/ 	.byte	0x04, 0x36
        /*004e*/ 	.short	(.L_334 - .L_333)
.L_333:
        /*0050*/ 	.word	0x00000008
.L_334:


//--------------------- .nv.callgraph             --------------------------
	.section	.nv.callgraph,"",@"SHT_CUDA_CALLGRAPH"
	.align	4
	.sectionentsize	8
	.align		4
        /*0000*/ 	.word	0x00000000
	.align		4
        /*0004*/ 	.word	0xffffffff
	.align		4
        /*0008*/ 	.word	0x00000000
	.align		4
        /*000c*/ 	.word	0xfffffffe
	.align		4
        /*0010*/ 	.word	0x00000000
	.align		4
        /*0014*/ 	.word	0xfffffffd
	.align		4
        /*0018*/ 	.word	0x00000000
	.align		4
        /*001c*/ 	.word	0xfffffffc


//--------------------- .nv.constant4             --------------------------
	.section	.nv.constant4,"a",@progbits
	.align	8
	.align		8
.nv.constant4:
        /*0000*/ 	.dword	_ZN86_INTERNAL_238bc430_50_flash_fwd_hdim192_fp16_paged_split_softcap_sm80_cu_a6473388_34104cuda3std3__45__cpo5beginE
	.align		8
        /*0008*/ 	.dword	_ZN86_INTERNAL_238bc430_50_flash_fwd_hdim192_fp16_paged_split_softcap_sm80_cu_a6473388_34104cuda3std3__45__cpo3endE
	.align		8
        /*0010*/ 	.dword	_ZN86_INTERNAL_238bc430_50_flash_fwd_hdim192_fp16_paged_split_softcap_sm80_cu_a6473388_34104cuda3std3__45__cpo6cbeginE
	.align		8
        /*0018*/ 	.dword	_ZN86_INTERNAL_238bc430_50_flash_fwd_hdim192_fp16_paged_split_softcap_sm80_cu_a6473388_34104cuda3std3__45__cpo4cendE
	.align		8
        /*0020*/ 	.dword	_ZN86_INTERNAL_238bc430_50_flash_fwd_hdim192_fp16_paged_split_softcap_sm80_cu_a6473388_34104cuda3std3__488_GLOBAL__N__238bc430_50_flash_fwd_hdim192_fp16_paged_split_softcap_sm80_cu_a6473388_34106ignoreE
	.align		8
        /*0028*/ 	.dword	_ZN86_INTERNAL_238bc430_50_flash_fwd_hdim192_fp16_paged_split_softcap_sm80_cu_a6473388_34104cuda3std3__419piecewise_constructE
	.align		8
        /*0030*/ 	.dword	_ZN86_INTERNAL_238bc430_50_flash_fwd_hdim192_fp16_paged_split_softcap_sm80_cu_a6473388_34104cuda3std3__48in_placeE
	.align		8
        /*0038*/ 	.dword	_ZN86_INTERNAL_238bc430_50_flash_fwd_hdim192_fp16_paged_split_softcap_sm80_cu_a6473388_34104cuda3std6ranges3__45__cpo4swapE
	.align		8
        /*0040*/ 	.dword	_ZN86_INTERNAL_238bc430_50_flash_fwd_hdim192_fp16_paged_split_softcap_sm80_cu_a6473388_34104cuda3std6ranges3__45__cpo9iter_moveE
	.align		8
        /*0048*/ 	.dword	_ZN86_INTERNAL_238bc430_50_flash_fwd_hdim192_fp16_paged_split_softcap_sm80_cu_a6473388_34104cute7productE
	.align		8
        /*0050*/ 	.dword	_ZN86_INTERNAL_238bc430_50_flash_fwd_hdim192_fp16_paged_split_softcap_sm80_cu_a6473388_34104cute1_E


//--------------------- .text._ZN7cutlass13device_kernelIN5flash19enable_sm80_to_sm89INS1_16FlashAttnFwdSm80INS1_25CollectiveMainloopFwdSm80ILi8ELi1ELb0EN4cute5tupleIJNS5_1CILi128EEENS7_ILi64EEENS7_ILi192EEEEEELi192ENS_6half_tEfNS_4arch4Sm80ELb0ELb0ELb1ELb0ELb1ELb0ELb1ELb1EEENS1_21CollectiveEpilogueFwdINS6_IJS8_SA_S9_EEENS6_IJNS7_ILi1EEESI_SI_EEESC_SE_Li256ELb0ELb1ELb1ELb0EEENS1_19SingleTileSchedulerILb0ELb1ELb1ELi128EEEEEEEEEvNT_6ParamsE --------------------------
	.section	.text._ZN7cutlass13device_kernelIN5flash19enable_sm80_to_sm89INS1_16FlashAttnFwdSm80INS1_25CollectiveMainloopFwdSm80ILi8ELi1ELb0EN4cute5tupleIJNS5_1CILi128EEENS7_ILi64EEENS7_ILi192EEEEEELi192ENS_6half_tEfNS_4arch4Sm80ELb0ELb0ELb1ELb0ELb1ELb0ELb1ELb1EEENS1_21CollectiveEpilogueFwdINS6_IJS8_SA_S9_EEENS6_IJNS7_ILi1EEESI_SI_EEESC_SE_Li256ELb0ELb1ELb1ELb0EEENS1_19SingleTileSchedulerILb0ELb1ELb1ELi128EEEEEEEEEvNT_6ParamsE,"ax",@progbits
	.align	128
.text._ZN7cutlass13device_kernelIN5flash19enable_sm80_to_sm89INS1_16FlashAttnFwdSm80INS1_25CollectiveMainloopFwdSm80ILi8ELi1ELb0EN4cute5tupleIJNS5_1CILi128EEENS7_ILi64EEENS7_ILi192EEEEEELi192ENS_6half_tEfNS_4arch4Sm80ELb0ELb0ELb1ELb0ELb1ELb0ELb1ELb1EEENS1_21CollectiveEpilogueFwdINS6_IJS8_SA_S9_EEENS6_IJNS7_ILi1EEESI_SI_EEESC_SE_Li256ELb0ELb1ELb1ELb0EEENS1_19SingleTileSchedulerILb0ELb1ELb1ELi128EEEEEEEEEvNT_6ParamsE:
        .type           _ZN7cutlass13device_kernelIN5flash19enable_sm80_to_sm89INS1_16FlashAttnFwdSm80INS1_25CollectiveMainloopFwdSm80ILi8ELi1ELb0EN4cute5tupleIJNS5_1CILi128EEENS7_ILi64EEENS7_ILi192EEEEEELi192ENS_6half_tEfNS_4arch4Sm80ELb0ELb0ELb1ELb0ELb1ELb0ELb1ELb1EEENS1_21CollectiveEpilogueFwdINS6_IJS8_SA_S9_EEENS6_IJNS7_ILi1EEESI_SI_EEESC_SE_Li256ELb0ELb1ELb1ELb0EEENS1_19SingleTileSchedulerILb0ELb1ELb1ELi128EEEEEEEEEvNT_6ParamsE,@function
        .size           _ZN7cutlass13device_kernelIN5flash19enable_sm80_to_sm89INS1_16FlashAttnFwdSm80INS1_25CollectiveMainloopFwdSm80ILi8ELi1ELb0EN4cute5tupleIJNS5_1CILi128EEENS7_ILi64EEENS7_ILi192EEEEEELi192ENS_6half_tEfNS_4arch4Sm80ELb0ELb0ELb1ELb0ELb1ELb0ELb1ELb1EEENS1_21CollectiveEpilogueFwdINS6_IJS8_SA_S9_EEENS6_IJNS7_ILi1EEESI_SI_EEESC_SE_Li256ELb0ELb1ELb1ELb0EEENS1_19SingleTileSchedulerILb0ELb1ELb1ELi128EEEEEEEEEvNT_6ParamsE,(.L_x_18 - _ZN7cutlass13device_kernelIN5flash19enable_sm80_to_sm89INS1_16FlashAttnFwdSm80INS1_25CollectiveMainloopFwdSm80ILi8ELi1ELb0EN4cute5tupleIJNS5_1CILi128EEENS7_ILi64EEENS7_ILi192EEEEEELi192ENS_6half_tEfNS_4arch4Sm80ELb0ELb0ELb1ELb0ELb1ELb0ELb1ELb1EEENS1_21CollectiveEpilogueFwdINS6_IJS8_SA_S9_EEENS6_IJNS7_ILi1EEESI_SI_EEESC_SE_Li256ELb0ELb1ELb1ELb0EEENS1_19SingleTileSchedulerILb0ELb1ELb1ELi128EEEEEEEEEvNT_6ParamsE)
        .other          _ZN7cutlass13device_kernelIN5flash19enable_sm80_to_sm89INS1_16FlashAttnFwdSm80INS1_25CollectiveMainloopFwdSm80ILi8ELi1ELb0EN4cute5tupleIJNS5_1CILi128EEENS7_ILi64EEENS7_ILi192EEEEEELi192ENS_6half_tEfNS_4arch4Sm80ELb0ELb0ELb1ELb0ELb1ELb0ELb1ELb1EEENS1_21CollectiveEpilogueFwdINS6_IJS8_SA_S9_EEENS6_IJNS7_ILi1EEESI_SI_EEESC_SE_Li256ELb0ELb1ELb1ELb0EEENS1_19SingleTileSchedulerILb0ELb1ELb1ELi128EEEEEEEEEvNT_6ParamsE,@"STO_CUDA_ENTRY STV_DEFAULT"
_ZN7cutlass13device_kernelIN5flash19enable_sm80_to_sm89INS1_16FlashAttnFwdSm80INS1_25CollectiveMainloopFwdSm80ILi8ELi1ELb0EN4cute5tupleIJNS5_1CILi128EEENS7_ILi64EEENS7_ILi192EEEEEELi192ENS_6half_tEfNS_4arch4Sm80ELb0ELb0ELb1ELb0ELb1ELb0ELb1ELb1EEENS1_21CollectiveEpilogueFwdINS6_IJS8_SA_S9_EEENS6_IJNS7_ILi1EEESI_SI_EEESC_SE_Li256ELb0ELb1ELb1ELb0EEENS1_19SingleTileSchedulerILb0ELb1ELb1ELi128EEEEEEEEEvNT_6ParamsE:
[----:B------:R-:W-:Y:S01]  /*0000*/  LDC R1, c[0x0][0x28] ;  /* 0x00000a00ff017b82 */ /* 0x000fe20000000800 */
[----:B------:R-:W-:Y:S05]  /*0010*/  EXIT ;  /* 0x000000000000794d */ /* 0x000fea0003800000 */
.L_x_0:
[----:B------:R-:W-:-:S00]  /*0020*/  BRA `(.L_x_0) ;  /* 0xfffffffc00fc7947 */ /* 0x000fc0000383ffff */
[----:B------:R-:W-:-:S00]  /*0030*/  NOP ;  /* 0x0000000000007918 */ /* 0x000fc00000000000 */
        /* <DEDUP_REMOVED lines=12> */
.L_x_18:


//--------------------- .text._ZN7cutlass13device_kernelIN5flash19enable_sm80_to_sm89INS1_16FlashAttnFwdSm80INS1_25CollectiveMainloopFwdSm80ILi8ELi1ELb0EN4cute5tupleIJNS5_1CILi128EEENS7_ILi64EEENS7_ILi192EEEEEELi192ENS_6half_tEfNS_4arch4Sm80ELb0ELb0ELb1ELb1ELb1ELb0ELb1ELb1EEENS1_21CollectiveEpilogueFwdINS6_IJS8_SA_S9_EEENS6_IJNS7_ILi1EEESI_SI_EEESC_SE_Li256ELb1ELb1ELb1ELb0EEENS1_36VarlenDynamicPersistentTileSchedulerILi128ELi64ELi256ELi256ELb1ELb1ELb0ELb0ELb1ELb1EEEEEEEEEvNT_6ParamsE --------------------------
	.section	.text._ZN7cutlass13device_kernelIN5flash19enable_sm80_to_sm89INS1_16FlashAttnFwdSm80INS1_25CollectiveMainloopFwdSm80ILi8ELi1ELb0EN4cute5tupleIJNS5_1CILi128EEENS7_ILi64EEENS7_ILi192EEEEEELi192ENS_6half_tEfNS_4arch4Sm80ELb0ELb0ELb1ELb1ELb1ELb0ELb1ELb1EEENS1_21CollectiveEpilogueFwdINS6_IJS8_SA_S9_EEENS6_IJNS7_ILi1EEESI_SI_EEESC_SE_Li256ELb1ELb1ELb1ELb0EEENS1_36VarlenDynamicPersistentTileSchedulerILi128ELi64ELi256ELi256ELb1ELb1ELb0ELb0ELb1ELb1EEEEEEEEEvNT_6ParamsE,"ax",@progbits
	.align	128
.text._ZN7cutlass13device_kernelIN5flash19enable_sm80_to_sm89INS1_16FlashAttnFwdSm80INS1_25CollectiveMainloopFwdSm80ILi8ELi1ELb0EN4cute5tupleIJNS5_1CILi128EEENS7_ILi64EEENS7_ILi192EEEEEELi192ENS_6half_tEfNS_4arch4Sm80ELb0ELb0ELb1ELb1ELb1ELb0ELb1ELb1EEENS1_21CollectiveEpilogueFwdINS6_IJS8_SA_S9_EEENS6_IJNS7_ILi1EEESI_SI_EEESC_SE_Li256ELb1ELb1ELb1ELb0EEENS1_36VarlenDynamicPersistentTileSchedulerILi128ELi64ELi256ELi256ELb1ELb1ELb0ELb0ELb1ELb1EEEEEEEEEvNT_6ParamsE:
        .type           _ZN7cutlass13device_kernelIN5flash19enable_sm80_to_sm89INS1_16FlashAttnFwdSm80INS1_25CollectiveMainloopFwdSm80ILi8ELi1ELb0EN4cute5tupleIJNS5_1CILi128EEENS7_ILi64EEENS7_ILi192EEEEEELi192ENS_6half_tEfNS_4arch4Sm80ELb0ELb0ELb1ELb1ELb1ELb0ELb1ELb1EEENS1_21CollectiveEpilogueFwdINS6_IJS8_SA_S9_EEENS6_IJNS7_ILi1EEESI_SI_EEESC_SE_Li256ELb1ELb1ELb1ELb0EEENS1_36VarlenDynamicPersistentTileSchedulerILi128ELi64ELi256ELi256ELb1ELb1ELb0ELb0ELb1ELb1EEEEEEEEEvNT_6ParamsE,@function
        .size           _ZN7cutlass13device_kernelIN5flash19enable_sm80_to_sm89INS1_16FlashAttnFwdSm80INS1_25CollectiveMainloopFwdSm80ILi8ELi1ELb0EN4cute5tupleIJNS5_1CILi128EEENS7_ILi64EEENS7_ILi192EEEEEELi192ENS_6half_tEfNS_4arch4Sm80ELb0ELb0ELb1ELb1ELb1ELb0ELb1ELb1EEENS1_21CollectiveEpilogueFwdINS6_IJS8_SA_S9_EEENS6_IJNS7_ILi1EEESI_SI_EEESC_SE_Li256ELb1ELb1ELb1ELb0EEENS1_36VarlenDynamicPersistentTileSchedulerILi128ELi64ELi256ELi256ELb1ELb1ELb0ELb0ELb1ELb1EEEEEEEEEvNT_6ParamsE,(.L_x_19 - _ZN7cutlass13device_kernelIN5flash19enable_sm80_to_sm89INS1_16FlashAttnFwdSm80INS1_25CollectiveMainloopFwdSm80ILi8ELi1ELb0EN4cute5tupleIJNS5_1CILi128EEENS7_ILi64EEENS7_ILi192EEEEEELi192ENS_6half_tEfNS_4arch4Sm80ELb0ELb0ELb1ELb1ELb1ELb0ELb1ELb1EEENS1_21CollectiveEpilogueFwdINS6_IJS8_SA_S9_EEENS6_IJNS7_ILi1EEESI_SI_EEESC_SE_Li256ELb1ELb1ELb1ELb0EEENS1_36VarlenDynamicPersistentTileSchedulerILi128ELi64ELi256ELi256ELb1ELb1ELb0ELb0ELb1ELb1EEEEEEEEEvNT_6ParamsE)
        .other          _ZN7cutlass13device_kernelIN5flash19enable_sm80_to_sm89INS1_16FlashAttnFwdSm80INS1_25CollectiveMainloopFwdSm80ILi8ELi1ELb0EN4cute5tupleIJNS5_1CILi128EEENS7_ILi64EEENS7_ILi192EEEEEELi192ENS_6half_tEfNS_4arch4Sm80ELb0ELb0ELb1ELb1ELb1ELb0ELb1ELb1EEENS1_21CollectiveEpilogueFwdINS6_IJS8_SA_S9_EEENS6_IJNS7_ILi1EEESI_SI_EEESC_SE_Li256ELb1ELb1ELb1ELb0EEENS1_36VarlenDynamicPersistentTileSchedulerILi128ELi64ELi256ELi256ELb1ELb1ELb0ELb0ELb1ELb1EEEEEEEEEvNT_6ParamsE,@"STO_CUDA_ENTRY STV_DEFAULT"
_ZN7cutlass13device_kernelIN5flash19enable_sm80_to_sm89INS1_16FlashAttnFwdSm80INS1_25CollectiveMainloopFwdSm80ILi8ELi1ELb0EN4cute5tupleIJNS5_1CILi128EEENS7_ILi64EEENS7_ILi192EEEEEELi192ENS_6half_tEfNS_4arch4Sm80ELb0ELb0ELb1ELb1ELb1ELb0ELb1ELb1EEENS1_21CollectiveEpilogueFwdINS6_IJS8_SA_S9_EEENS6_IJNS7_ILi1EEESI_SI_EEESC_SE_Li256ELb1ELb1ELb1ELb0EEENS1_36VarlenDynamicPersistentTileSchedulerILi128ELi64ELi256ELi256ELb1ELb1ELb0ELb0ELb1ELb1EEEEEEEEEvNT_6ParamsE:
[----:B------:R-:W-:Y:S01]  /*0000*/  LDC R1, c[0x0][0x28] ;  /* 0x00000a00ff017b82 */ /* 0x000fe20000000800 */
[----:B------:R-:W-:Y:S05]  /*0010*/  EXIT ;  /* 0x000000000000794d */ /* 0x000fea0003800000 */
.L_x_1:
        /* <DEDUP_REMOVED lines=14> */
.L_x_19:


//--------------------- .text._ZN7cutlass13device_kernelIN5flash19enable_sm80_to_sm89INS1_16FlashAttnFwdSm80INS1_25CollectiveMainloopFwdSm80ILi8ELi1ELb0EN4cute5tupleIJNS5_1CILi128EEENS7_ILi64EEENS7_ILi192EEEEEELi192ENS_6half_tEfNS_4arch4Sm80ELb0ELb0ELb1ELb1ELb1ELb1ELb1ELb1EEENS1_21CollectiveEpilogueFwdINS6_IJS8_SA_S9_EEENS6_IJNS7_ILi1EEESI_SI_EEESC_SE_Li256ELb1ELb1ELb1ELb0EEENS1_36VarlenDynamicPersistentTileSchedulerILi128ELi64ELi256ELi256ELb1ELb1ELb0ELb0ELb1ELb1EEEEEEEEEvNT_6ParamsE --------------------------
	.section	.text._ZN7cutlass13device_kernelIN5flash19enable_sm80_to_sm89INS1_16FlashAttnFwdSm80INS1_25CollectiveMainloopFwdSm80ILi8ELi1ELb0EN4cute5tupleIJNS5_1CILi128EEENS7_ILi64EEENS7_ILi192EEEEEELi192ENS_6half_tEfNS_4arch4Sm80ELb0ELb0ELb1ELb1ELb1ELb1ELb1ELb1EEENS1_21CollectiveEpilogueFwdINS6_IJS8_SA_S9_EEENS6_IJNS7_ILi1EEESI_SI_EEESC_SE_Li256ELb1ELb1ELb1ELb0EEENS1_36VarlenDynamicPersistentTileSchedulerILi128ELi64ELi256ELi256ELb1ELb1ELb0ELb0ELb1ELb1EEEEEEEEEvNT_6ParamsE,"ax",@progbits
	.align	128
.text._ZN7cutlass13device_kernelIN5flash19enable_sm80_to_sm89INS1_16FlashAttnFwdSm80INS1_25CollectiveMainloopFwdSm80ILi8ELi1ELb0EN4cute5tupleIJNS5_1CILi128EEENS7_ILi64EEENS7_ILi192EEEEEELi192ENS_6half_tEfNS_4arch4Sm80ELb0ELb0ELb1ELb1ELb1ELb1ELb1ELb1EEENS1_21CollectiveEpilogueFwdINS6_IJS8_SA_S9_EEENS6_IJNS7_ILi1EEESI_SI_EEESC_SE_Li256ELb1ELb1ELb1ELb0EEENS1_36VarlenDynamicPersistentTileSchedulerILi128ELi64ELi256ELi256ELb1ELb1ELb0ELb0ELb1ELb1EEEEEEEEEvNT_6ParamsE:
        .type           _ZN7cutlass13device_kernelIN5flash19enable_sm80_to_sm89INS1_16FlashAttnFwdSm80INS1_25CollectiveMainloopFwdSm80ILi8ELi1ELb0EN4cute5tupleIJNS5_1CILi128EEENS7_ILi64EEENS7_ILi192EEEEEELi192ENS_6half_tEfNS_4arch4Sm80ELb0ELb0ELb1ELb1ELb1ELb1ELb1ELb1EEENS1_21CollectiveEpilogueFwdINS6_IJS8_SA_S9_EEENS6_IJNS7_ILi1EEESI_SI_EEESC_SE_Li256ELb1ELb1ELb1ELb0EEENS1_36VarlenDynamicPersistentTileSchedulerILi128ELi64ELi256ELi256ELb1ELb1ELb0ELb0ELb1ELb1EEEEEEEEEvNT_6ParamsE,@function
        .size           _ZN7cutlass13device_kernelIN5flash19enable_sm80_to_sm89INS1_16FlashAttnFwdSm80INS1_25CollectiveMainloopFwdSm80ILi8ELi1ELb0EN4cute5tupleIJNS5_1CILi128EEENS7_ILi64EEENS7_ILi192EEEEEELi192ENS_6half_tEfNS_4arch4Sm80ELb0ELb0ELb1ELb1ELb1ELb1ELb1ELb1EEENS1_21CollectiveEpilogueFwdINS6_IJS8_SA_S9_EEENS6_IJNS7_ILi1EEESI_SI_EEESC_SE_Li256ELb1ELb1ELb1ELb0EEENS1_36VarlenDynamicPersistentTileSchedulerILi128ELi64ELi256ELi256ELb1ELb1ELb0ELb0ELb1ELb1EEEEEEEEEvNT_6ParamsE,(.L_x_20 - _ZN7cutlass13device_kernelIN5flash19enable_sm80_to_sm89INS1_16FlashAttnFwdSm80INS1_25CollectiveMainloopFwdSm80ILi8ELi1ELb0EN4cute5tupleIJNS5_1CILi128EEENS7_ILi64EEENS7_ILi192EEEEEELi192ENS_6half_tEfNS_4arch4Sm80ELb0ELb0ELb1ELb1ELb1ELb1ELb1ELb1EEENS1_21CollectiveEpilogueFwdINS6_IJS8_SA_S9_EEENS6_IJNS7_ILi1EEESI_SI_EEESC_SE_Li256ELb1ELb1ELb1ELb0EEENS1_36VarlenDynamicPersistentTileSchedulerILi128ELi64ELi256ELi256ELb1ELb1ELb0ELb0ELb1ELb1EEEEEEEEEvNT_6ParamsE)
        .other          _ZN7cutlass13device_kernelIN5flash19enable_sm80_to_sm89INS1_16FlashAttnFwdSm80INS1_25CollectiveMainloopFwdSm80ILi8ELi1ELb0EN4cute5tupleIJNS5_1CILi128EEENS7_ILi64EEENS7_ILi192EEEEEELi192ENS_6half_tEfNS_4arch4Sm80ELb0ELb0ELb1ELb1ELb1ELb1ELb1ELb1EEENS1_21CollectiveEpilogueFwdINS6_IJS8_SA_S9_EEENS6_IJNS7_ILi1EEESI_SI_EEESC_SE_Li256ELb1ELb1ELb1ELb0EEENS1_36VarlenDynamicPersistentTileSchedulerILi128ELi64ELi256ELi256ELb1ELb1ELb0ELb0ELb1ELb1EEEEEEEEEvNT_6ParamsE,@"STO_CUDA_ENTRY STV_DEFAULT"
_ZN7cutlass13device_kernelIN5flash19enable_sm80_to_sm89INS1_16FlashAttnFwdSm80INS1_25CollectiveMainloopFwdSm80ILi8ELi1ELb0EN4cute5tupleIJNS5_1CILi128EEENS7_ILi64EEENS7_ILi192EEEEEELi192ENS_6half_tEfNS_4arch4Sm80ELb0ELb0ELb1ELb1ELb1ELb1ELb1ELb1EEENS1_21CollectiveEpilogueFwdINS6_IJS8_SA_S9_EEENS6_IJNS7_ILi1EEESI_SI_EEESC_SE_Li256ELb1ELb1ELb1ELb0EEENS1_36VarlenDynamicPersistentTileSchedulerILi128ELi64ELi256ELi256ELb1ELb1ELb0ELb0ELb1ELb1EEEEEEEEEvNT_6ParamsE:
[----:B------:R-:W-:Y:S01]  /*0000*/  LDC R1, c[0x0][0x28] ;  /* 0x00000a00ff017b82 */ /* 0x000fe20000000800 */
[----:B------:R-:W-:Y:S05]  /*0010*/  EXIT ;  /* 0x000000000000794d */ /* 0x000fea0003800000 */
.L_x_2:
        /* <DEDUP_REMOVED lines=14> */
.L_x_20:


//--------------------- .text._ZN7cutlass13device_kernelIN5flash19enable_sm80_to_sm89INS1_16FlashAttnFwdSm80INS1_25CollectiveMainloopFwdSm80ILi8ELi1ELb0EN4cute5tupleIJNS5_1CILi128EEENS7_ILi64EEENS7_ILi192EEEEEELi192ENS_6half_tEfNS_4arch4Sm80ELb0ELb1ELb1ELb0ELb1ELb0ELb1ELb1EEENS1_21CollectiveEpilogueFwdINS6_IJS8_SA_S9_EEENS6_IJNS7_ILi1EEESI_SI_EEESC_SE_Li256ELb0ELb1ELb1ELb0EEENS1_19SingleTileSchedulerILb0ELb1ELb1ELi128EEEEEEEEEvNT_6ParamsE --------------------------
	.section	.text._ZN7cutlass13device_kernelIN5flash19enable_sm80_to_sm89INS1_16FlashAttnFwdSm80INS1_25CollectiveMainloopFwdSm80ILi8ELi1ELb0EN4cute5tupleIJNS5_1CILi128EEENS7_ILi64EEENS7_ILi192EEEEEELi192ENS_6half_tEfNS_4arch4Sm80ELb0ELb1ELb1ELb0ELb1ELb0ELb1ELb1EEENS1_21CollectiveEpilogueFwdINS6_IJS8_SA_S9_EEENS6_IJNS7_ILi1EEESI_SI_EEESC_SE_Li256ELb0ELb1ELb1ELb0EEENS1_19SingleTileSchedulerILb0ELb1ELb1ELi128EEEEEEEEEvNT_6ParamsE,"ax",@progbits
	.align	128
.text._ZN7cutlass13device_kernelIN5flash19enable_sm80_to_sm89INS1_16FlashAttnFwdSm80INS1_25CollectiveMainloopFwdSm80ILi8ELi1ELb0EN4cute5tupleIJNS5_1CILi128EEENS7_ILi64EEENS7_ILi192EEEEEELi192ENS_6half_tEfNS_4arch4Sm80ELb0ELb1ELb1ELb0ELb1ELb0ELb1ELb1EEENS1_21CollectiveEpilogueFwdINS6_IJS8_SA_S9_EEENS6_IJNS7_ILi1EEESI_SI_EEESC_SE_Li256ELb0ELb1ELb1ELb0EEENS1_19SingleTileSchedulerILb0ELb1ELb1ELi128EEEEEEEEEvNT_6ParamsE:
        .type           _ZN7cutlass13device_kernelIN5flash19enable_sm80_to_sm89INS1_16FlashAttnFwdSm80INS1_25CollectiveMainloopFwdSm80ILi8ELi1ELb0EN4cute5tupleIJNS5_1CILi128EEENS7_ILi64EEENS7_ILi192EEEEEELi192ENS_6half_tEfNS_4arch4Sm80ELb0ELb1ELb1ELb0ELb1ELb0ELb1ELb1EEENS1_21CollectiveEpilogueFwdINS6_IJS8_SA_S9_EEENS6_IJNS7_ILi1EEESI_SI_EEESC_SE_Li256ELb0ELb1ELb1ELb0EEENS1_19SingleTileSchedulerILb0ELb1ELb1ELi128EEEEEEEEEvNT_6ParamsE,@function
        .size           _ZN7cutlass13device_kernelIN5flash19enable_sm80_to_sm89INS1_16FlashAttnFwdSm80INS1_25CollectiveMainloopFwdSm80ILi8ELi1ELb0EN4cute5tupleIJNS5_1CILi128EEENS7_ILi64EEENS7_ILi192EEEEEELi192ENS_6half_tEfNS_4arch4Sm80ELb0ELb1ELb1ELb0ELb1ELb0ELb1ELb1EEENS1_21CollectiveEpilogueFwdINS6_IJS8_SA_S9_EEENS6_IJNS7_ILi1EEESI_SI_EEESC_SE_Li256ELb0ELb1ELb1ELb0EEENS1_19SingleTileSchedulerILb0ELb1ELb1ELi128EEEEEEEEEvNT_6ParamsE,(.L_x_21 - _ZN7cutlass13device_kernelIN5flash19enable_sm80_to_sm89INS1_16FlashAttnFwdSm80INS1_25CollectiveMainloopFwdSm80ILi8ELi1ELb0EN4cute5tupleIJNS5_1CILi128EEENS7_ILi64EEENS7_ILi192EEEEEELi192ENS_6half_tEfNS_4arch4Sm80ELb0ELb1ELb1ELb0ELb1ELb0ELb1ELb1EEENS1_21CollectiveEpilogueFwdINS6_IJS8_SA_S9_EEENS6_IJNS7_ILi1EEESI_SI_EEESC_SE_Li256ELb0ELb1ELb1ELb0EEENS1_19SingleTileSchedulerILb0ELb1ELb1ELi128EEEEEEEEEvNT_6ParamsE)
        .other          _ZN7cutlass13device_kernelIN5flash19enable_sm80_to_sm89INS1_16FlashAttnFwdSm80INS1_25CollectiveMainloopFwdSm80ILi8ELi1ELb0EN4cute5tupleIJNS5_1CILi128EEENS7_ILi64EEENS7_ILi192EEEEEELi192ENS_6half_tEfNS_4arch4Sm80ELb0ELb1ELb1ELb0ELb1ELb0ELb1ELb1EEENS1_21CollectiveEpilogueFwdINS6_IJS8_SA_S9_EEENS6_IJNS7_ILi1EEESI_SI_EEESC_SE_Li256ELb0ELb1ELb1ELb0EEENS1_19SingleTileSchedulerILb0ELb1ELb1ELi128EEEEEEEEEvNT_6ParamsE,@"STO_CUDA_ENTRY STV_DEFAULT"
_ZN7cutlass13device_kernelIN5flash19enable_sm80_to_sm89INS1_16FlashAttnFwdSm80INS1_25CollectiveMainloopFwdSm80ILi8ELi1ELb0EN4cute5tupleIJNS5_1CILi128EEENS7_ILi64EEENS7_ILi192EEEEEELi192ENS_6half_tEfNS_4arch4Sm80ELb0ELb1ELb1ELb0ELb1ELb0ELb1ELb1EEENS1_21CollectiveEpilogueFwdINS6_IJS8_SA_S9_EEENS6_IJNS7_ILi1EEESI_SI_EEESC_SE_Li256ELb0ELb1ELb1ELb0EEENS1_19SingleTileSchedulerILb0ELb1ELb1ELi128EEEEEEEEEvNT_6ParamsE:
[----:B------:R-:W-:Y:S01]  /*0000*/  LDC R1, c[0x0][0x28] ;  /* 0x00000a00ff017b82 */ /* 0x000fe20000000800 */
[----:B------:R-:W-:Y:S05]  /*0010*/  EXIT ;  /* 0x000000000000794d */ /* 0x000fea0003800000 */
.L_x_3:
        /* <DEDUP_REMOVED lines=14> */
.L_x_21:


//--------------------- .text._ZN7cutlass13device_kernelIN5flash19enable_sm80_to_sm89INS1_16FlashAttnFwdSm80INS1_25CollectiveMainloopFwdSm80ILi8ELi1ELb0EN4cute5tupleIJNS5_1CILi128EEENS7_ILi64EEENS7_ILi192EEEEEELi192ENS_6half_tEfNS_4arch4Sm80ELb0ELb1ELb1ELb1ELb1ELb0ELb1ELb1EEENS1_21CollectiveEpilogueFwdINS6_IJS8_SA_S9_EEENS6_IJNS7_ILi1EEESI_SI_EEESC_SE_Li256ELb1ELb1ELb1ELb0EEENS1_36VarlenDynamicPersistentTileSchedulerILi128ELi64ELi256ELi256ELb1ELb1ELb0ELb1ELb0ELb1EEEEEEEEEvNT_6ParamsE --------------------------
	.section	.text._ZN7cutlass13device_kernelIN5flash19enable_sm80_to_sm89INS1_16FlashAttnFwdSm80INS1_25CollectiveMainloopFwdSm80ILi8ELi1ELb0EN4cute5tupleIJNS5_1CILi128EEENS7_ILi64EEENS7_ILi192EEEEEELi192ENS_6half_tEfNS_4arch4Sm80ELb0ELb1ELb1ELb1ELb1ELb0ELb1ELb1EEENS1_21CollectiveEpilogueFwdINS6_IJS8_SA_S9_EEENS6_IJNS7_ILi1EEESI_SI_EEESC_SE_Li256ELb1ELb1ELb1ELb0EEENS1_36VarlenDynamicPersistentTileSchedulerILi128ELi64ELi256ELi256ELb1ELb1ELb0ELb1ELb0ELb1EEEEEEEEEvNT_6ParamsE,"ax",@progbits
	.align	128
.text._ZN7cutlass13device_kernelIN5flash19enable_sm80_to_sm89INS1_16FlashAttnFwdSm80INS1_25CollectiveMainloopFwdSm80ILi8ELi1ELb0EN4cute5tupleIJNS5_1CILi128EEENS7_ILi64EEENS7_ILi192EEEEEELi192ENS_6half_tEfNS_4arch4Sm80ELb0ELb1ELb1ELb1ELb1ELb0ELb1ELb1EEENS1_21CollectiveEpilogueFwdINS6_IJS8_SA_S9_EEENS6_IJNS7_ILi1EEESI_SI_EEESC_SE_Li256ELb1ELb1ELb1ELb0EEENS1_36VarlenDynamicPersistentTileSchedulerILi128ELi64ELi256ELi256ELb1ELb1ELb0ELb1ELb0ELb1EEEEEEEEEvNT_6ParamsE:
        .type           _ZN7cutlass13device_kernelIN5flash19enable_sm80_to_sm89INS1_16FlashAttnFwdSm80INS1_25CollectiveMainloopFwdSm80ILi8ELi1ELb0EN4cute5tupleIJNS5_1CILi128EEENS7_ILi64EEENS7_ILi192EEEEEELi192ENS_6half_tEfNS_4arch4Sm80ELb0ELb1ELb1ELb1ELb1ELb0ELb1ELb1EEENS1_21CollectiveEpilogueFwdINS6_IJS8_SA_S9_EEENS6_IJNS7_ILi1EEESI_SI_EEESC_SE_Li256ELb1ELb1ELb1ELb0EEENS1_36VarlenDynamicPersistentTileSchedulerILi128ELi64ELi256ELi256ELb1ELb1ELb0ELb1ELb0ELb1EEEEEEEEEvNT_6ParamsE,@function
        .size           _ZN7cutlass13device_kernelIN5flash19enable_sm80_to_sm89INS1_16FlashAttnFwdSm80INS1_25CollectiveMainloopFwdSm80ILi8ELi1ELb0EN4cute5tupleIJNS5_1CILi128EEENS7_ILi64EEENS7_ILi192EEEEEELi192ENS_6half_tEfNS_4arch4Sm80ELb0ELb1ELb1ELb1ELb1ELb0ELb1ELb1EEENS1_21CollectiveEpilogueFwdINS6_IJS8_SA_S9_EEENS6_IJNS7_ILi1EEESI_SI_EEESC_SE_Li256ELb1ELb1ELb1ELb0EEENS1_36VarlenDynamicPersistentTileSchedulerILi128ELi64ELi256ELi256ELb1ELb1ELb0ELb1ELb0ELb1EEEEEEEEEvNT_6ParamsE,(.L_x_22 - _ZN7cutlass13device_kernelIN5flash19enable_sm80_to_sm89INS1_16FlashAttnFwdSm80INS1_25CollectiveMainloopFwdSm80ILi8ELi1ELb0EN4cute5tupleIJNS5_1CILi128EEENS7_ILi64EEENS7_ILi192EEEEEELi192ENS_6half_tEfNS_4arch4Sm80ELb0ELb1ELb1ELb1ELb1ELb0ELb1ELb1EEENS1_21CollectiveEpilogueFwdINS6_IJS8_SA_S9_EEENS6_IJNS7_ILi1EEESI_SI_EEESC_SE_Li256ELb1ELb1ELb1ELb0EEENS1_36VarlenDynamicPersistentTileSchedulerILi128ELi64ELi256ELi256ELb1ELb1ELb0ELb1ELb0ELb1EEEEEEEEEvNT_6ParamsE)
        .other          _ZN7cutlass13device_kernelIN5flash19enable_sm80_to_sm89INS1_16FlashAttnFwdSm80INS1_25CollectiveMainloopFwdSm80ILi8ELi1ELb0EN4cute5tupleIJNS5_1CILi128EEENS7_ILi64EEENS7_ILi192EEEEEELi192ENS_6half_tEfNS_4arch4Sm80ELb0ELb1ELb1ELb1ELb1ELb0ELb1ELb1EEENS1_21CollectiveEpilogueFwdINS6_IJS8_SA_S9_EEENS6_IJNS7_ILi1EEESI_SI_EEESC_SE_Li256ELb1ELb1ELb1ELb0EEENS1_36VarlenDynamicPersistentTileSchedulerILi128ELi64ELi256ELi256ELb1ELb1ELb0ELb1ELb0ELb1EEEEEEEEEvNT_6ParamsE,@"STO_CUDA_ENTRY STV_DEFAULT"
_ZN7cutlass13device_kernelIN5flash19enable_sm80_to_sm89INS1_16FlashAttnFwdSm80INS1_25CollectiveMainloopFwdSm80ILi8ELi1ELb0EN4cute5tupleIJNS5_1CILi128EEENS7_ILi64EEENS7_ILi192EEEEEELi192ENS_6half_tEfNS_4arch4Sm80ELb0ELb1ELb1ELb1ELb1ELb0ELb1ELb1EEENS1_21CollectiveEpilogueFwdINS6_IJS8_SA_S9_EEENS6_IJNS7_ILi1EEESI_SI_EEESC_SE_Li256ELb1ELb1ELb1ELb0EEENS1_36VarlenDynamicPersistentTileSchedulerILi128ELi64ELi256ELi256ELb1ELb1ELb0ELb1ELb0ELb1EEEEEEEEEvNT_6ParamsE:
[----:B------:R-:W-:Y:S01]  /*0000*/  LDC R1, c[0x0][0x28] ;  /* 0x00000a00ff017b82 */ /* 0x000fe20000000800 */
[----:B------:R-:W-:Y:S05]  /*0010*/  EXIT ;  /* 0x000000000000794d */ /* 0x000fea0003800000 */
.L_x_4:
        /* <DEDUP_REMOVED lines=14> */
.L_x_22:


//--------------------- .text._ZN7cutlass13device_kernelIN5flash19enable_sm80_to_sm89INS1_16FlashAttnFwdSm80INS1_25CollectiveMainloopFwdSm80ILi8ELi1ELb0EN4cute5tupleIJNS5_1CILi128EEENS7_ILi64EEENS7_ILi192EEEEEELi192ENS_6half_tEfNS_4arch4Sm80ELb0ELb1ELb1ELb1ELb1ELb1ELb1ELb1EEENS1_21CollectiveEpilogueFwdINS6_IJS8_SA_S9_EEENS6_IJNS7_ILi1EEESI_SI_EEESC_SE_Li256ELb1ELb1ELb1ELb0EEENS1_36VarlenDynamicPersistentTileSchedulerILi128ELi64ELi256ELi256ELb1ELb1ELb0ELb1ELb0ELb1EEEEEEEEEvNT_6ParamsE --------------------------
	.section	.text._ZN7cutlass13device_kernelIN5flash19enable_sm80_to_sm89INS1_16FlashAttnFwdSm80INS1_25CollectiveMainloopFwdSm80ILi8ELi1ELb0EN4cute5tupleIJNS5_1CILi128EEENS7_ILi64EEENS7_ILi192EEEEEELi192ENS_6half_tEfNS_4arch4Sm80ELb0ELb1ELb1ELb1ELb1ELb1ELb1ELb1EEENS1_21CollectiveEpilogueFwdINS6_IJS8_SA_S9_EEENS6_IJNS7_ILi1EEESI_SI_EEESC_SE_Li256ELb1ELb1ELb1ELb0EEENS1_36VarlenDynamicPersistentTileSchedulerILi128ELi64ELi256ELi256ELb1ELb1ELb0ELb1ELb0ELb1EEEEEEEEEvNT_6ParamsE,"ax",@progbits
	.align	128
.text._ZN7cutlass13device_kernelIN5flash19enable_sm80_to_sm89INS1_16FlashAttnFwdSm80INS1_25CollectiveMainloopFwdSm80ILi8ELi1ELb0EN4cute5tupleIJNS5_1CILi128EEENS7_ILi64EEENS7_ILi192EEEEEELi192ENS_6half_tEfNS_4arch4Sm80ELb0ELb1ELb1ELb1ELb1ELb1ELb1ELb1EEENS1_21CollectiveEpilogueFwdINS6_IJS8_SA_S9_EEENS6_IJNS7_ILi1EEESI_SI_EEESC_SE_Li256ELb1ELb1ELb1ELb0EEENS1_36VarlenDynamicPersistentTileSchedulerILi128ELi64ELi256ELi256ELb1ELb1ELb0ELb1ELb0ELb1EEEEEEEEEvNT_6ParamsE:
        .type           _ZN7cutlass13device_kernelIN5flash19enable_sm80_to_sm89INS1_16FlashAttnFwdSm80INS1_25CollectiveMainloopFwdSm80ILi8ELi1ELb0EN4cute5tupleIJNS5_1CILi128EEENS7_ILi64EEENS7_ILi192EEEEEELi192ENS_6half_tEfNS_4arch4Sm80ELb0ELb1ELb1ELb1ELb1ELb1ELb1ELb1EEENS1_21CollectiveEpilogueFwdINS6_IJS8_SA_S9_EEENS6_IJNS7_ILi1EEESI_SI_EEESC_SE_Li256ELb1ELb1ELb1ELb0EEENS1_36VarlenDynamicPersistentTileSchedulerILi128ELi64ELi256ELi256ELb1ELb1ELb0ELb1ELb0ELb1EEEEEEEEEvNT_6ParamsE,@function
        .size           _ZN7cutlass13device_kernelIN5flash19enable_sm80_to_sm89INS1_16FlashAttnFwdSm80INS1_25CollectiveMainloopFwdSm80ILi8ELi1ELb0EN4cute5tupleIJNS5_1CILi128EEENS7_ILi64EEENS7_ILi192EEEEEELi192ENS_6half_tEfNS_4arch4Sm80ELb0ELb1ELb1ELb1ELb1ELb1ELb1ELb1EEENS1_21CollectiveEpilogueFwdINS6_IJS8_SA_S9_EEENS6_IJNS7_ILi1EEESI_SI_EEESC_SE_Li256ELb1ELb1ELb1ELb0EEENS1_36VarlenDynamicPersistentTileSchedulerILi128ELi64ELi256ELi256ELb1ELb1ELb0ELb1ELb0ELb1EEEEEEEEEvNT_6ParamsE,(.L_x_23 - _ZN7cutlass13device_kernelIN5flash19enable_sm80_to_sm89INS1_16FlashAttnFwdSm80INS1_25CollectiveMainloopFwdSm80ILi8ELi1ELb0EN4cute5tupleIJNS5_1CILi128EEENS7_ILi64EEENS7_ILi192EEEEEELi192ENS_6half_tEfNS_4arch4Sm80ELb0ELb1ELb1ELb1ELb1ELb1ELb1ELb1EEENS1_21CollectiveEpilogueFwdINS6_IJS8_SA_S9_EEENS6_IJNS7_ILi1EEESI_SI_EEESC_SE_Li256ELb1ELb1ELb1ELb0EEENS1_36VarlenDynamicPersistentTileSchedulerILi128ELi64ELi256ELi256ELb1ELb1ELb0ELb1ELb0ELb1EEEEEEEEEvNT_6ParamsE)
        .other          _ZN7cutlass13device_kernelIN5flash19enable_sm80_to_sm89INS1_16FlashAttnFwdSm80INS1_25CollectiveMainloopFwdSm80ILi8ELi1ELb0EN4cute5tupleIJNS5_1CILi128EEENS7_ILi64EEENS7_ILi192EEEEEELi192ENS_6half_tEfNS_4arch4Sm80ELb0ELb1ELb1ELb1ELb1ELb1ELb1ELb1EEENS1_21CollectiveEpilogueFwdINS6_IJS8_SA_S9_EEENS6_IJNS7_ILi1EEESI_SI_EEESC_SE_Li256ELb1ELb1ELb1ELb0EEENS1_36VarlenDynamicPersistentTileSchedulerILi128ELi64ELi256ELi256ELb1ELb1ELb0ELb1ELb0ELb1EEEEEEEEEvNT_6ParamsE,@"STO_CUDA_ENTRY STV_DEFAULT"
_ZN7cutlass13device_kernelIN5flash19enable_sm80_to_sm89INS1_16FlashAttnFwdSm80INS1_25CollectiveMainloopFwdSm80ILi8ELi1ELb0EN4cute5tupleIJNS5_1CILi128EEENS7_ILi64EEENS7_ILi192EEEEEELi192ENS_6half_tEfNS_4arch4Sm80ELb0ELb1ELb1ELb1ELb1ELb1ELb1ELb1EEENS1_21CollectiveEpilogueFwdINS6_IJS8_SA_S9_EEENS6_IJNS7_ILi1EEESI_SI_EEESC_SE_Li256ELb1ELb1ELb1ELb0EEENS1_36VarlenDynamicPersistentTileSchedulerILi128ELi64ELi256ELi256ELb1ELb1ELb0ELb1ELb0ELb1EEEEEEEEEvNT_6ParamsE:
[----:B------:R-:W-:Y:S01]  /*0000*/  LDC R1, c[0x0][0x28] ;  /* 0x00000a00ff017b82 */ /* 0x000fe20000000800 */
[----:B------:R-:W-:Y:S05]  /*0010*/  EXIT ;  /* 0x000000000000794d */ /* 0x000fea0003800000 */
.L_x_5:
        /* <DEDUP_REMOVED lines=14> */
.L_x_23:


//--------------------- .text._ZN7cutlass13device_kernelIN5flash19enable_sm80_to_sm89INS1_16FlashAttnFwdSm80INS1_25CollectiveMainloopFwdSm80ILi8ELi1ELb0EN4cute5tupleIJNS5_1CILi128EEENS7_ILi64EEENS7_ILi192EEEEEELi192ENS_6half_tEfNS_4arch4Sm80ELb1ELb0ELb1ELb0ELb1ELb0ELb1ELb1EEENS1_21CollectiveEpilogueFwdINS6_IJS8_SA_S9_EEENS6_IJNS7_ILi1EEESI_SI_EEESC_SE_Li256ELb0ELb1ELb1ELb0EEENS1_30DynamicPersistentTileSchedulerILi256ELi256ELb1ELb1ELb0EEEEEEEEEvNT_6ParamsE --------------------------
	.section	.text._ZN7cutlass13device_kernelIN5flash19enable_sm80_to_sm89INS1_16FlashAttnFwdSm80INS1_25CollectiveMainloopFwdSm80ILi8ELi1ELb0EN4cute5tupleIJNS5_1CILi128EEENS7_ILi64EEENS7_ILi192EEEEEELi192ENS_6half_tEfNS_4arch4Sm80ELb1ELb0ELb1ELb0ELb1ELb0ELb1ELb1EEENS1_21CollectiveEpilogueFwdINS6_IJS8_SA_S9_EEENS6_IJNS7_ILi1EEESI_SI_EEESC_SE_Li256ELb0ELb1ELb1ELb0EEENS1_30DynamicPersistentTileSchedulerILi256ELi256ELb1ELb1ELb0EEEEEEEEEvNT_6ParamsE,"ax",@progbits
	.align	128
.text._ZN7cutlass13device_kernelIN5flash19enable_sm80_to_sm89INS1_16FlashAttnFwdSm80INS1_25CollectiveMainloopFwdSm80ILi8ELi1ELb0EN4cute5tupleIJNS5_1CILi128EEENS7_ILi64EEENS7_ILi192EEEEEELi192ENS_6half_tEfNS_4arch4Sm80ELb1ELb0ELb1ELb0ELb1ELb0ELb1ELb1EEENS1_21CollectiveEpilogueFwdINS6_IJS8_SA_S9_EEENS6_IJNS7_ILi1EEESI_SI_EEESC_SE_Li256ELb0ELb1ELb1ELb0EEENS1_30DynamicPersistentTileSchedulerILi256ELi256ELb1ELb1ELb0EEEEEEEEEvNT_6ParamsE:
        .type           _ZN7cutlass13device_kernelIN5flash19enable_sm80_to_sm89INS1_16FlashAttnFwdSm80INS1_25CollectiveMainloopFwdSm80ILi8ELi1ELb0EN4cute5tupleIJNS5_1CILi128EEENS7_ILi64EEENS7_ILi192EEEEEELi192ENS_6half_tEfNS_4arch4Sm80ELb1ELb0ELb1ELb0ELb1ELb0ELb1ELb1EEENS1_21CollectiveEpilogueFwdINS6_IJS8_SA_S9_EEENS6_IJNS7_ILi1EEESI_SI_EEESC_SE_Li256ELb0ELb1ELb1ELb0EEENS1_30DynamicPersistentTileSchedulerILi256ELi256ELb1ELb1ELb0EEEEEEEEEvNT_6ParamsE,@function
        .size           _ZN7cutlass13device_kernelIN5flash19enable_sm80_to_sm89INS1_16FlashAttnFwdSm80INS1_25CollectiveMainloopFwdSm80ILi8ELi1ELb0EN4cute5tupleIJNS5_1CILi128EEENS7_ILi64EEENS7_ILi192EEEEEELi192ENS_6half_tEfNS_4arch4Sm80ELb1ELb0ELb1ELb0ELb1ELb0ELb1ELb1EEENS1_21CollectiveEpilogueFwdINS6_IJS8_SA_S9_EEENS6_IJNS7_ILi1EEESI_SI_EEESC_SE_Li256ELb0ELb1ELb1ELb0EEENS1_30DynamicPersistentTileSchedulerILi256ELi256ELb1ELb1ELb0EEEEEEEEEvNT_6ParamsE,(.L_x_24 - _ZN7cutlass13device_kernelIN5flash19enable_sm80_to_sm89INS1_16FlashAttnFwdSm80INS1_25CollectiveMainloopFwdSm80ILi8ELi1ELb0EN4cute5tupleIJNS5_1CILi128EEENS7_ILi64EEENS7_ILi192EEEEEELi192ENS_6half_tEfNS_4arch4Sm80ELb1ELb0ELb1ELb0ELb1ELb0ELb1ELb1EEENS1_21CollectiveEpilogueFwdINS6_IJS8_SA_S9_EEENS6_IJNS7_ILi1EEESI_SI_EEESC_SE_Li256ELb0ELb1ELb1ELb0EEENS1_30DynamicPersistentTileSchedulerILi256ELi256ELb1ELb1ELb0EEEEEEEEEvNT_6ParamsE)
        .other          _ZN7cutlass13device_kernelIN5flash19enable_sm80_to_sm89INS1_16FlashAttnFwdSm80INS1_25CollectiveMainloopFwdSm80ILi8ELi1ELb0EN4cute5tupleIJNS5_1CILi128EEENS7_ILi64EEENS7_ILi192EEEEEELi192ENS_6half_tEfNS_4arch4Sm80ELb1ELb0ELb1ELb0ELb1ELb0ELb1ELb1EEENS1_21CollectiveEpilogueFwdINS6_IJS8_SA_S9_EEENS6_IJNS7_ILi1EEESI_SI_EEESC_SE_Li256ELb0ELb1ELb1ELb0EEENS1_30DynamicPersistentTileSchedulerILi256ELi256ELb1ELb1ELb0EEEEEEEEEvNT_6ParamsE,@"STO_CUDA_ENTRY STV_DEFAULT"
_ZN7cutlass13device_kernelIN5flash19enable_sm80_to_sm89INS1_16FlashAttnFwdSm80INS1_25CollectiveMainloopFwdSm80ILi8ELi1ELb0EN4cute5tupleIJNS5_1CILi128EEENS7_ILi64EEENS7_ILi192EEEEEELi192ENS_6half_tEfNS_4arch4Sm80ELb1ELb0ELb1ELb0ELb1ELb0ELb1ELb1EEENS1_21CollectiveEpilogueFwdINS6_IJS8_SA_S9_EEENS6_IJNS7_ILi1EEESI_SI_EEESC_SE_Li256ELb0ELb1ELb1ELb0EEENS1_30DynamicPersistentTileSchedulerILi256ELi256ELb1ELb1ELb0EEEEEEEEEvNT_6ParamsE:
[----:B------:R-:W-:Y:S01]  /*0000*/  LDC R1, c[0x0][0x28] ;  /* 0x00000a00ff017b82 */ /* 0x000fe20000000800 */
[----:B------:R-:W-:Y:S05]  /*0010*/  EXIT ;  /* 0x000000000000794d */ /* 0x000fea0003800000 */
.L_x_6:
        /* <DEDUP_REMOVED lines=14> */
.L_x_24:


//--------------------- .text._ZN7cutlass13device_kernelIN5flash19enable_sm80_to_sm89INS1_16FlashAttnFwdSm80INS1_25CollectiveMainloopFwdSm80ILi8ELi1ELb0EN4cute5tupleIJNS5_1CILi128EEENS7_ILi64EEENS7_ILi192EEEEEELi192ENS_6half_tEfNS_4arch4Sm80ELb1ELb0ELb1ELb1ELb1ELb0ELb1ELb1EEENS1_21CollectiveEpilogueFwdINS6_IJS8_SA_S9_EEENS6_IJNS7_ILi1EEESI_SI_EEESC_SE_Li256ELb1ELb1ELb1ELb0EEENS1_36VarlenDynamicPersistentTileSchedulerILi128ELi64ELi256ELi256ELb1ELb1ELb0ELb1ELb1ELb1EEEEEEEEEvNT_6ParamsE --------------------------
	.section	.text._ZN7cutlass13device_kernelIN5flash19enable_sm80_to_sm89INS1_16FlashAttnFwdSm80INS1_25CollectiveMainloopFwdSm80ILi8ELi1ELb0EN4cute5tupleIJNS5_1CILi128EEENS7_ILi64EEENS7_ILi192EEEEEELi192ENS_6half_tEfNS_4arch4Sm80ELb1ELb0ELb1ELb1ELb1ELb0ELb1ELb1EEENS1_21CollectiveEpilogueFwdINS6_IJS8_SA_S9_EEENS6_IJNS7_ILi1EEESI_SI_EEESC_SE_Li256ELb1ELb1ELb1ELb0EEENS1_36VarlenDynamicPersistentTileSchedulerILi128ELi64ELi256ELi256ELb1ELb1ELb0ELb1ELb1ELb1EEEEEEEEEvNT_6ParamsE,"ax",@progbits
	.align	128
.text._ZN7cutlass13device_kernelIN5flash19enable_sm80_to_sm89INS1_16FlashAttnFwdSm80INS1_25CollectiveMainloopFwdSm80ILi8ELi1ELb0EN4cute5tupleIJNS5_1CILi128EEENS7_ILi64EEENS7_ILi192EEEEEELi192ENS_6half_tEfNS_4arch4Sm80ELb1ELb0ELb1ELb1ELb1ELb0ELb1ELb1EEENS1_21CollectiveEpilogueFwdINS6_IJS8_SA_S9_EEENS6_IJNS7_ILi1EEESI_SI_EEESC_SE_Li256ELb1ELb1ELb1ELb0EEENS1_36VarlenDynamicPersistentTileSchedulerILi128ELi64ELi256ELi256ELb1ELb1ELb0ELb1ELb1ELb1EEEEEEEEEvNT_6ParamsE:
        .type           _ZN7cutlass13device_kernelIN5flash19enable_sm80_to_sm89INS1_16FlashAttnFwdSm80INS1_25CollectiveMainloopFwdSm80ILi8ELi1ELb0EN4cute5tupleIJNS5_1CILi128EEENS7_ILi64EEENS7_ILi192EEEEEELi192ENS_6half_tEfNS_4arch4Sm80ELb1ELb0ELb1ELb1ELb1ELb0ELb1ELb1EEENS1_21CollectiveEpilogueFwdINS6_IJS8_SA_S9_EEENS6_IJNS7_ILi1EEESI_SI_EEESC_SE_Li256ELb1ELb1ELb1ELb0EEENS1_36VarlenDynamicPersistentTileSchedulerILi128ELi64ELi256ELi256ELb1ELb1ELb0ELb1ELb1ELb1EEEEEEEEEvNT_6ParamsE,@function
        .size           _ZN7cutlass13device_kernelIN5flash19enable_sm80_to_sm89INS1_16FlashAttnFwdSm80INS1_25CollectiveMainloopFwdSm80ILi8ELi1ELb0EN4cute5tupleIJNS5_1CILi128EEENS7_ILi64EEENS7_ILi192EEEEEELi192ENS_6half_tEfNS_4arch4Sm80ELb1ELb0ELb1ELb1ELb1ELb0ELb1ELb1EEENS1_21CollectiveEpilogueFwdINS6_IJS8_SA_S9_EEENS6_IJNS7_ILi1EEESI_SI_EEESC_SE_Li256ELb1ELb1ELb1ELb0EEENS1_36VarlenDynamicPersistentTileSchedulerILi128ELi64ELi256ELi256ELb1ELb1ELb0ELb1ELb1ELb1EEEEEEEEEvNT_6ParamsE,(.L_x_25 - _ZN7cutlass13device_kernelIN5flash19enable_sm80_to_sm89INS1_16FlashAttnFwdSm80INS1_25CollectiveMainloopFwdSm80ILi8ELi1ELb0EN4cute5tupleIJNS5_1CILi128EEENS7_ILi64EEENS7_ILi192EEEEEELi192ENS_6half_tEfNS_4arch4Sm80ELb1ELb0ELb1ELb1ELb1ELb0ELb1ELb1EEENS1_21CollectiveEpilogueFwdINS6_IJS8_SA_S9_EEENS6_IJNS7_ILi1EEESI_SI_EEESC_SE_Li256ELb1ELb1ELb1ELb0EEENS1_36VarlenDynamicPersistentTileSchedulerILi128ELi64ELi256ELi256ELb1ELb1ELb0ELb1ELb1ELb1EEEEEEEEEvNT_6ParamsE)
        .other          _ZN7cutlass13device_kernelIN5flash19enable_sm80_to_sm89INS1_16FlashAttnFwdSm80INS1_25CollectiveMainloopFwdSm80ILi8ELi1ELb0EN4cute5tupleIJNS5_1CILi128EEENS7_ILi64EEENS7_ILi192EEEEEELi192ENS_6half_tEfNS_4arch4Sm80ELb1ELb0ELb1ELb1ELb1ELb0ELb1ELb1EEENS1_21CollectiveEpilogueFwdINS6_IJS8_SA_S9_EEENS6_IJNS7_ILi1EEESI_SI_EEESC_SE_Li256ELb1ELb1ELb1ELb0EEENS1_36VarlenDynamicPersistentTileSchedulerILi128ELi64ELi256ELi256ELb1ELb1ELb0ELb1ELb1ELb1EEEEEEEEEvNT_6ParamsE,@"STO_CUDA_ENTRY STV_DEFAULT"
_ZN7cutlass13device_kernelIN5flash19enable_sm80_to_sm89INS1_16FlashAttnFwdSm80INS1_25CollectiveMainloopFwdSm80ILi8ELi1ELb0EN4cute5tupleIJNS5_1CILi128EEENS7_ILi64EEENS7_ILi192EEEEEELi192ENS_6half_tEfNS_4arch4Sm80ELb1ELb0ELb1ELb1ELb1ELb0ELb1ELb1EEENS1_21CollectiveEpilogueFwdINS6_IJS8_SA_S9_EEENS6_IJNS7_ILi1EEESI_SI_EEESC_SE_Li256ELb1ELb1ELb1ELb0EEENS1_36VarlenDynamicPersistentTileSchedulerILi128ELi64ELi256ELi256ELb1ELb1ELb0ELb1ELb1ELb1EEEEEEEEEvNT_6ParamsE:
[----:B------:R-:W-:Y:S01]  /*0000*/  LDC R1, c[0x0][0x28] ;  /* 0x00000a00ff017b82 */ /* 0x000fe20000000800 */
[----:B------:R-:W-:Y:S05]  /*0010*/  EXIT ;  /* 0x000000000000794d */ /* 0x000fea0003800000 */
.L_x_7:
        /* <DEDUP_REMOVED lines=14> */
.L_x_25:


//--------------------- .text._ZN7cutlass13device_kernelIN5flash19enable_sm80_to_sm89INS1_16FlashAttnFwdSm80INS1_25CollectiveMainloopFwdSm80ILi8ELi1ELb0EN4cute5tupleIJNS5_1CILi128EEENS7_ILi64EEENS7_ILi192EEEEEELi192ENS_6half_tEfNS_4arch4Sm80ELb1ELb0ELb1ELb1ELb1ELb1ELb1ELb1EEENS1_21CollectiveEpilogueFwdINS6_IJS8_SA_S9_EEENS6_IJNS7_ILi1EEESI_SI_EEESC_SE_Li256ELb1ELb1ELb1ELb0EEENS1_36VarlenDynamicPersistentTileSchedulerILi128ELi64ELi256ELi256ELb1ELb1ELb0ELb1ELb1ELb1EEEEEEEEEvNT_6ParamsE --------------------------
	.section	.text._ZN7cutlass13device_kernelIN5flash19enable_sm80_to_sm89INS1_16FlashAttnFwdSm80INS1_25CollectiveMainloopFwdSm80ILi8ELi1ELb0EN4cute5tupleIJNS5_1CILi128EEENS7_ILi64EEENS7_ILi192EEEEEELi192ENS_6half_tEfNS_4arch4Sm80ELb1ELb0ELb1ELb1ELb1ELb1ELb1ELb1EEENS1_21CollectiveEpilogueFwdINS6_IJS8_SA_S9_EEENS6_IJNS7_ILi1EEESI_SI_EEESC_SE_Li256ELb1ELb1ELb1ELb0EEENS1_36VarlenDynamicPersistentTileSchedulerILi128ELi64ELi256ELi256ELb1ELb1ELb0ELb1ELb1ELb1EEEEEEEEEvNT_6ParamsE,"ax",@progbits
	.align	128
.text._ZN7cutlass13device_kernelIN5flash19enable_sm80_to_sm89INS1_16FlashAttnFwdSm80INS1_25CollectiveMainloopFwdSm80ILi8ELi1ELb0EN4cute5tupleIJNS5_1CILi128EEENS7_ILi64EEENS7_ILi192EEEEEELi192ENS_6half_tEfNS_4arch4Sm80ELb1ELb0ELb1ELb1ELb1ELb1ELb1ELb1EEENS1_21CollectiveEpilogueFwdINS6_IJS8_SA_S9_EEENS6_IJNS7_ILi1EEESI_SI_EEESC_SE_Li256ELb1ELb1ELb1ELb0EEENS1_36VarlenDynamicPersistentTileSchedulerILi128ELi64ELi256ELi256ELb1ELb1ELb0ELb1ELb1ELb1EEEEEEEEEvNT_6ParamsE:
        .type           _ZN7cutlass13device_kernelIN5flash19enable_sm80_to_sm89INS1_16FlashAttnFwdSm80INS1_25CollectiveMainloopFwdSm80ILi8ELi1ELb0EN4cute5tupleIJNS5_1CILi128EEENS7_ILi64EEENS7_ILi192EEEEEELi192ENS_6half_tEfNS_4arch4Sm80ELb1ELb0ELb1ELb1ELb1ELb1ELb1ELb1EEENS1_21CollectiveEpilogueFwdINS6_IJS8_SA_S9_EEENS6_IJNS7_ILi1EEESI_SI_EEESC_SE_Li256ELb1ELb1ELb1ELb0EEENS1_36VarlenDynamicPersistentTileSchedulerILi128ELi64ELi256ELi256ELb1ELb1ELb0ELb1ELb1ELb1EEEEEEEEEvNT_6ParamsE,@function
        .size           _ZN7cutlass13device_kernelIN5flash19enable_sm80_to_sm89INS1_16FlashAttnFwdSm80INS1_25CollectiveMainloopFwdSm80ILi8ELi1ELb0EN4cute5tupleIJNS5_1CILi128EEENS7_ILi64EEENS7_ILi192EEEEEELi192ENS_6half_tEfNS_4arch4Sm80ELb1ELb0ELb1ELb1ELb1ELb1ELb1ELb1EEENS1_21CollectiveEpilogueFwdINS6_IJS8_SA_S9_EEENS6_IJNS7_ILi1EEESI_SI_EEESC_SE_Li256ELb1ELb1ELb1ELb0EEENS1_36VarlenDynamicPersistentTileSchedulerILi128ELi64ELi256ELi256ELb1ELb1ELb0ELb1ELb1ELb1EEEEEEEEEvNT_6ParamsE,(.L_x_26 - _ZN7cutlass13device_kernelIN5flash19enable_sm80_to_sm89INS1_16FlashAttnFwdSm80INS1_25CollectiveMainloopFwdSm80ILi8ELi1ELb0EN4cute5tupleIJNS5_1CILi128EEENS7_ILi64EEENS7_ILi192EEEEEELi192ENS_6half_tEfNS_4arch4Sm80ELb1ELb0ELb1ELb1ELb1ELb1ELb1ELb1EEENS1_21CollectiveEpilogueFwdINS6_IJS8_SA_S9_EEENS6_IJNS7_ILi1EEESI_SI_EEESC_SE_Li256ELb1ELb1ELb1ELb0EEENS1_36VarlenDynamicPersistentTileSchedulerILi128ELi64ELi256ELi256ELb1ELb1ELb0ELb1ELb1ELb1EEEEEEEEEvNT_6ParamsE)
        .other          _ZN7cutlass13device_kernelIN5flash19enable_sm80_to_sm89INS1_16FlashAttnFwdSm80INS1_25CollectiveMainloopFwdSm80ILi8ELi1ELb0EN4cute5tupleIJNS5_1CILi128EEENS7_ILi64EEENS7_ILi192EEEEEELi192ENS_6half_tEfNS_4arch4Sm80ELb1ELb0ELb1ELb1ELb1ELb1ELb1ELb1EEENS1_21CollectiveEpilogueFwdINS6_IJS8_SA_S9_EEENS6_IJNS7_ILi1EEESI_SI_EEESC_SE_Li256ELb1ELb1ELb1ELb0EEENS1_36VarlenDynamicPersistentTileSchedulerILi128ELi64ELi256ELi256ELb1ELb1ELb0ELb1ELb1ELb1EEEEEEEEEvNT_6ParamsE,@"STO_CUDA_ENTRY STV_DEFAULT"
_ZN7cutlass13device_kernelIN5flash19enable_sm80_to_sm89INS1_16FlashAttnFwdSm80INS1_25CollectiveMainloopFwdSm80ILi8ELi1ELb0EN4cute5tupleIJNS5_1CILi128EEENS7_ILi64EEENS7_ILi192EEEEEELi192ENS_6half_tEfNS_4arch4Sm80ELb1ELb0ELb1ELb1ELb1ELb1ELb1ELb1EEENS1_21CollectiveEpilogueFwdINS6_IJS8_SA_S9_EEENS6_IJNS7_ILi1EEESI_SI_EEESC_SE_Li256ELb1ELb1ELb1ELb0EEENS1_36VarlenDynamicPersistentTileSchedulerILi128ELi64ELi256ELi256ELb1ELb1ELb0ELb1ELb1ELb1EEEEEEEEEvNT_6ParamsE:
[----:B------:R-:W-:Y:S01]  /*0000*/  LDC R1, c[0x0][0x28] ;  /* 0x00000a00ff017b82 */ /* 0x000fe20000000800 */
[----:B------:R-:W-:Y:S05]  /*0010*/  EXIT ;  /* 0x000000000000794d */ /* 0x000fea0003800000 */
.L_x_8:
        /* <DEDUP_REMOVED lines=14> */
.L_x_26:


//--------------------- .text._ZN7cutlass13device_kernelIN5flash19enable_sm80_to_sm89INS1_16FlashAttnFwdSm80INS1_25CollectiveMainloopFwdSm80ILi8ELi2ELb0EN4cute5tupleIJNS5_1CILi128EEENS7_ILi64EEENS7_ILi192EEEEEELi192ENS_6half_tEfNS_4arch4Sm80ELb0ELb0ELb1ELb0ELb1ELb0ELb1ELb1EEENS1_21CollectiveEpilogueFwdINS6_IJS8_SA_S9_EEENS6_IJNS7_ILi1EEESI_SI_EEESC_SE_Li256ELb0ELb1ELb1ELb0EEENS1_19SingleTileSchedulerILb0ELb1ELb1ELi128EEEEEEEEEvNT_6ParamsE --------------------------
	.section	.text._ZN7cutlass13device_kernelIN5flash19enable_sm80_to_sm89INS1_16FlashAttnFwdSm80INS1_25CollectiveMainloopFwdSm80ILi8ELi2ELb0EN4cute5tupleIJNS5_1CILi128EEENS7_ILi64EEENS7_ILi192EEEEEELi192ENS_6half_tEfNS_4arch4Sm80ELb0ELb0ELb1ELb0ELb1ELb0ELb1ELb1EEENS1_21CollectiveEpilogueFwdINS6_IJS8_SA_S9_EEENS6_IJNS7_ILi1EEESI_SI_EEESC_SE_Li256ELb0ELb1ELb1ELb0EEENS1_19SingleTileSchedulerILb0ELb1ELb1ELi128EEEEEEEEEvNT_6ParamsE,"ax",@progbits
	.align	128
.text._ZN7cutlass13device_kernelIN5flash19enable_sm80_to_sm89INS1_16FlashAttnFwdSm80INS1_25CollectiveMainloopFwdSm80ILi8ELi2ELb0EN4cute5tupleIJNS5_1CILi128EEENS7_ILi64EEENS7_ILi192EEEEEELi192ENS_6half_tEfNS_4arch4Sm80ELb0ELb0ELb1ELb0ELb1ELb0ELb1ELb1EEENS1_21CollectiveEpilogueFwdINS6_IJS8_SA_S9_EEENS6_IJNS7_ILi1EEESI_SI_EEESC_SE_Li256ELb0ELb1ELb1ELb0EEENS1_19SingleTileSchedulerILb0ELb1ELb1ELi128EEEEEEEEEvNT_6ParamsE:
        .type           _ZN7cutlass13device_kernelIN5flash19enable_sm80_to_sm89INS1_16FlashAttnFwdSm80INS1_25CollectiveMainloopFwdSm80ILi8ELi2ELb0EN4cute5tupleIJNS5_1CILi128EEENS7_ILi64EEENS7_ILi192EEEEEELi192ENS_6half_tEfNS_4arch4Sm80ELb0ELb0ELb1ELb0ELb1ELb0ELb1ELb1EEENS1_21CollectiveEpilogueFwdINS6_IJS8_SA_S9_EEENS6_IJNS7_ILi1EEESI_SI_EEESC_SE_Li256ELb0ELb1ELb1ELb0EEENS1_19SingleTileSchedulerILb0ELb1ELb1ELi128EEEEEEEEEvNT_6ParamsE,@function
        .size           _ZN7cutlass13device_kernelIN5flash19enable_sm80_to_sm89INS1_16FlashAttnFwdSm80INS1_25CollectiveMainloopFwdSm80ILi8ELi2ELb0EN4cute5tupleIJNS5_1CILi128EEENS7_ILi64EEENS7_ILi192EEEEEELi192ENS_6half_tEfNS_4arch4Sm80ELb0ELb0ELb1ELb0ELb1ELb0ELb1ELb1EEENS1_21CollectiveEpilogueFwdINS6_IJS8_SA_S9_EEENS6_IJNS7_ILi1EEESI_SI_EEESC_SE_Li256ELb0ELb1ELb1ELb0EEENS1_19SingleTileSchedulerILb0ELb1ELb1ELi128EEEEEEEEEvNT_6ParamsE,(.L_x_27 - _ZN7cutlass13device_kernelIN5flash19enable_sm80_to_sm89INS1_16FlashAttnFwdSm80INS1_25CollectiveMainloopFwdSm80ILi8ELi2ELb0EN4cute5tupleIJNS5_1CILi128EEENS7_ILi64EEENS7_ILi192EEEEEELi192ENS_6half_tEfNS_4arch4Sm80ELb0ELb0ELb1ELb0ELb1ELb0ELb1ELb1EEENS1_21CollectiveEpilogueFwdINS6_IJS8_SA_S9_EEENS6_IJNS7_ILi1EEESI_SI_EEESC_SE_Li256ELb0ELb1ELb1ELb0EEENS1_19SingleTileSchedulerILb0ELb1ELb1ELi128EEEEEEEEEvNT_6ParamsE)
        .other          _ZN7cutlass13device_kernelIN5flash19enable_sm80_to_sm89INS1_16FlashAttnFwdSm80INS1_25CollectiveMainloopFwdSm80ILi8ELi2ELb0EN4cute5tupleIJNS5_1CILi128EEENS7_ILi64EEENS7_ILi192EEEEEELi192ENS_6half_tEfNS_4arch4Sm80ELb0ELb0ELb1ELb0ELb1ELb0ELb1ELb1EEENS1_21CollectiveEpilogueFwdINS6_IJS8_SA_S9_EEENS6_IJNS7_ILi1EEESI_SI_EEESC_SE_Li256ELb0ELb1ELb1ELb0EEENS1_19SingleTileSchedulerILb0ELb1ELb1ELi128EEEEEEEEEvNT_6ParamsE,@"STO_CUDA_ENTRY STV_DEFAULT"
_ZN7cutlass13device_kernelIN5flash19enable_sm80_to_sm89INS1_16FlashAttnFwdSm80INS1_25CollectiveMainloopFwdSm80ILi8ELi2ELb0EN4cute5tupleIJNS5_1CILi128EEENS7_ILi64EEENS7_ILi192EEEEEELi192ENS_6half_tEfNS_4arch4Sm80ELb0ELb0ELb1ELb0ELb1ELb0ELb1ELb1EEENS1_21CollectiveEpilogueFwdINS6_IJS8_SA_S9_EEENS6_IJNS7_ILi1EEESI_SI_EEESC_SE_Li256ELb0ELb1ELb1ELb0EEENS1_19SingleTileSchedulerILb0ELb1ELb1ELi128EEEEEEEEEvNT_6ParamsE:
[----:B------:R-:W-:Y:S01]  /*0000*/  LDC R1, c[0x0][0x28] ;  /* 0x00000a00ff017b82 */ /* 0x000fe20000000800 */
[----:B------:R-:W-:Y:S05]  /*0010*/  EXIT ;  /* 0x000000000000794d */ /* 0x000fea0003800000 */
.L_x_9:
        /* <DEDUP_REMOVED lines=14> */
.L_x_27:


//--------------------- .text._ZN7cutlass13device_kernelIN5flash19enable_sm80_to_sm89INS1_16FlashAttnFwdSm80INS1_25CollectiveMainloopFwdSm80ILi8ELi2ELb0EN4cute5tupleIJNS5_1CILi128EEENS7_ILi64EEENS7_ILi192EEEEEELi192ENS_6half_tEfNS_4arch4Sm80ELb0ELb0ELb1ELb1ELb1ELb0ELb1ELb1EEENS1_21CollectiveEpilogueFwdINS6_IJS8_SA_S9_EEENS6_IJNS7_ILi1EEESI_SI_EEESC_SE_Li256ELb1ELb1ELb1ELb0EEENS1_36VarlenDynamicPersistentTileSchedulerILi128ELi64ELi256ELi256ELb1ELb1ELb0ELb0ELb1ELb1EEEEEEEEEvNT_6ParamsE --------------------------
	.section	.text._ZN7cutlass13device_kernelIN5flash19enable_sm80_to_sm89INS1_16FlashAttnFwdSm80INS1_25CollectiveMainloopFwdSm80ILi8ELi2ELb0EN4cute5tupleIJNS5_1CILi128EEENS7_ILi64EEENS7_ILi192EEEEEELi192ENS_6half_tEfNS_4arch4Sm80ELb0ELb0ELb1ELb1ELb1ELb0ELb1ELb1EEENS1_21CollectiveEpilogueFwdINS6_IJS8_SA_S9_EEENS6_IJNS7_ILi1EEESI_SI_EEESC_SE_Li256ELb1ELb1ELb1ELb0EEENS1_36VarlenDynamicPersistentTileSchedulerILi128ELi64ELi256ELi256ELb1ELb1ELb0ELb0ELb1ELb1EEEEEEEEEvNT_6ParamsE,"ax",@progbits
	.align	128
.text._ZN7cutlass13device_kernelIN5flash19enable_sm80_to_sm89INS1_16FlashAttnFwdSm80INS1_25CollectiveMainloopFwdSm80ILi8ELi2ELb0EN4cute5tupleIJNS5_1CILi128EEENS7_ILi64EEENS7_ILi192EEEEEELi192ENS_6half_tEfNS_4arch4Sm80ELb0ELb0ELb1ELb1ELb1ELb0ELb1ELb1EEENS1_21CollectiveEpilogueFwdINS6_IJS8_SA_S9_EEENS6_IJNS7_ILi1EEESI_SI_EEESC_SE_Li256ELb1ELb1ELb1ELb0EEENS1_36VarlenDynamicPersistentTileSchedulerILi128ELi64ELi256ELi256ELb1ELb1ELb0ELb0ELb1ELb1EEEEEEEEEvNT_6ParamsE:
        .type           _ZN7cutlass13device_kernelIN5flash19enable_sm80_to_sm89INS1_16FlashAttnFwdSm80INS1_25CollectiveMainloopFwdSm80ILi8ELi2ELb0EN4cute5tupleIJNS5_1CILi128EEENS7_ILi64EEENS7_ILi192EEEEEELi192ENS_6half_tEfNS_4arch4Sm80ELb0ELb0ELb1ELb1ELb1ELb0ELb1ELb1EEENS1_21CollectiveEpilogueFwdINS6_IJS8_SA_S9_EEENS6_IJNS7_ILi1EEESI_SI_EEESC_SE_Li256ELb1ELb1ELb1ELb0EEENS1_36VarlenDynamicPersistentTileSchedulerILi128ELi64ELi256ELi256ELb1ELb1ELb0ELb0ELb1ELb1EEEEEEEEEvNT_6ParamsE,@function
        .size           _ZN7cutlass13device_kernelIN5flash19enable_sm80_to_sm89INS1_16FlashAttnFwdSm80INS1_25CollectiveMainloopFwdSm80ILi8ELi2ELb0EN4cute5tupleIJNS5_1CILi128EEENS7_ILi64EEENS7_ILi192EEEEEELi192ENS_6half_tEfNS_4arch4Sm80ELb0ELb0ELb1ELb1ELb1ELb0ELb1ELb1EEENS1_21CollectiveEpilogueFwdINS6_IJS8_SA_S9_EEENS6_IJNS7_ILi1EEESI_SI_EEESC_SE_Li256ELb1ELb1ELb1ELb0EEENS1_36VarlenDynamicPersistentTileSchedulerILi128ELi64ELi256ELi256ELb1ELb1ELb0ELb0ELb1ELb1EEEEEEEEEvNT_6ParamsE,(.L_x_28 - _ZN7cutlass13device_kernelIN5flash19enable_sm80_to_sm89INS1_16FlashAttnFwdSm80INS1_25CollectiveMainloopFwdSm80ILi8ELi2ELb0EN4cute5tupleIJNS5_1CILi128EEENS7_ILi64EEENS7_ILi192EEEEEELi192ENS_6half_tEfNS_4arch4Sm80ELb0ELb0ELb1ELb1ELb1ELb0ELb1ELb1EEENS1_21CollectiveEpilogueFwdINS6_IJS8_SA_S9_EEENS6_IJNS7_ILi1EEESI_SI_EEESC_SE_Li256ELb1ELb1ELb1ELb0EEENS1_36VarlenDynamicPersistentTileSchedulerILi128ELi64ELi256ELi256ELb1ELb1ELb0ELb0ELb1ELb1EEEEEEEEEvNT_6ParamsE)
        .other          _ZN7cutlass13device_kernelIN5flash19enable_sm80_to_sm89INS1_16FlashAttnFwdSm80INS1_25CollectiveMainloopFwdSm80ILi8ELi2ELb0EN4cute5tupleIJNS5_1CILi128EEENS7_ILi64EEENS7_ILi192EEEEEELi192ENS_6half_tEfNS_4arch4Sm80ELb0ELb0ELb1ELb1ELb1ELb0ELb1ELb1EEENS1_21CollectiveEpilogueFwdINS6_IJS8_SA_S9_EEENS6_IJNS7_ILi1EEESI_SI_EEESC_SE_Li256ELb1ELb1ELb1ELb0EEENS1_36VarlenDynamicPersistentTileSchedulerILi128ELi64ELi256ELi256ELb1ELb1ELb0ELb0ELb1ELb1EEEEEEEEEvNT_6ParamsE,@"STO_CUDA_ENTRY STV_DEFAULT"
_ZN7cutlass13device_kernelIN5flash19enable_sm80_to_sm89INS1_16FlashAttnFwdSm80INS1_25CollectiveMainloopFwdSm80ILi8ELi2ELb0EN4cute5tupleIJNS5_1CILi128EEENS7_ILi64EEENS7_ILi192EEEEEELi192ENS_6half_tEfNS_4arch4Sm80ELb0ELb0ELb1ELb1ELb1ELb0ELb1ELb1EEENS1_21CollectiveEpilogueFwdINS6_IJS8_SA_S9_EEENS6_IJNS7_ILi1EEESI_SI_EEESC_SE_Li256ELb1ELb1ELb1ELb0EEENS1_36VarlenDynamicPersistentTileSchedulerILi128ELi64ELi256ELi256ELb1ELb1ELb0ELb0ELb1ELb1EEEEEEEEEvNT_6ParamsE:
[----:B------:R-:W-:Y:S01]  /*0000*/  LDC R1, c[0x0][0x28] ;  /* 0x00000a00ff017b82 */ /* 0x000fe20000000800 */
[----:B------:R-:W-:Y:S05]  /*0010*/  EXIT ;  /* 0x000000000000794d */ /* 0x000fea0003800000 */
.L_x_10:
        /* <DEDUP_REMOVED lines=14> */
.L_x_28:


//--------------------- .text._ZN7cutlass13device_kernelIN5flash19enable_sm80_to_sm89INS1_16FlashAttnFwdSm80INS1_25CollectiveMainloopFwdSm80ILi8ELi2ELb0EN4cute5tupleIJNS5_1CILi128EEENS7_ILi64EEENS7_ILi192EEEEEELi192ENS_6half_tEfNS_4arch4Sm80ELb0ELb0ELb1ELb1ELb1ELb1ELb1ELb1EEENS1_21CollectiveEpilogueFwdINS6_IJS8_SA_S9_EEENS6_IJNS7_ILi1EEESI_SI_EEESC_SE_Li256ELb1ELb1ELb1ELb0EEENS1_36VarlenDynamicPersistentTileSchedulerILi128ELi64ELi256ELi256ELb1ELb1ELb0ELb0ELb1ELb1EEEEEEEEEvNT_6ParamsE --------------------------
	.section	.text._ZN7cutlass13device_kernelIN5flash19enable_sm80_to_sm89INS1_16FlashAttnFwdSm80INS1_25CollectiveMainloopFwdSm80ILi8ELi2ELb0EN4cute5tupleIJNS5_1CILi128EEENS7_ILi64EEENS7_ILi192EEEEEELi192ENS_6half_tEfNS_4arch4Sm80ELb0ELb0ELb1ELb1ELb1ELb1ELb1ELb1EEENS1_21CollectiveEpilogueFwdINS6_IJS8_SA_S9_EEENS6_IJNS7_ILi1EEESI_SI_EEESC_SE_Li256ELb1ELb1ELb1ELb0EEENS1_36VarlenDynamicPersistentTileSchedulerILi128ELi64ELi256ELi256ELb1ELb1ELb0ELb0ELb1ELb1EEEEEEEEEvNT_6ParamsE,"ax",@progbits
	.align	128
.text._ZN7cutlass13device_kernelIN5flash19enable_sm80_to_sm89INS1_16FlashAttnFwdSm80INS1_25CollectiveMainloopFwdSm80ILi8ELi2ELb0EN4cute5tupleIJNS5_1CILi128EEENS7_ILi64EEENS7_ILi192EEEEEELi192ENS_6half_tEfNS_4arch4Sm80ELb0ELb0ELb1ELb1ELb1ELb1ELb1ELb1EEENS1_21CollectiveEpilogueFwdINS6_IJS8_SA_S9_EEENS6_IJNS7_ILi1EEESI_SI_EEESC_SE_Li256ELb1ELb1ELb1ELb0EEENS1_36VarlenDynamicPersistentTileSchedulerILi128ELi64ELi256ELi256ELb1ELb1ELb0ELb0ELb1ELb1EEEEEEEEEvNT_6ParamsE:
        .type           _ZN7cutlass13device_kernelIN5flash19enable_sm80_to_sm89INS1_16FlashAttnFwdSm80INS1_25CollectiveMainloopFwdSm80ILi8ELi2ELb0EN4cute5tupleIJNS5_1CILi128EEENS7_ILi64EEENS7_ILi192EEEEEELi192ENS_6half_tEfNS_4arch4Sm80ELb0ELb0ELb1ELb1ELb1ELb1ELb1ELb1EEENS1_21CollectiveEpilogueFwdINS6_IJS8_SA_S9_EEENS6_IJNS7_ILi1EEESI_SI_EEESC_SE_Li256ELb1ELb1ELb1ELb0EEENS1_36VarlenDynamicPersistentTileSchedulerILi128ELi64ELi256ELi256ELb1ELb1ELb0ELb0ELb1ELb1EEEEEEEEEvNT_6ParamsE,@function
        .size           _ZN7cutlass13device_kernelIN5flash19enable_sm80_to_sm89INS1_16FlashAttnFwdSm80INS1_25CollectiveMainloopFwdSm80ILi8ELi2ELb0EN4cute5tupleIJNS5_1CILi128EEENS7_ILi64EEENS7_ILi192EEEEEELi192ENS_6half_tEfNS_4arch4Sm80ELb0ELb0ELb1ELb1ELb1ELb1ELb1ELb1EEENS1_21CollectiveEpilogueFwdINS6_IJS8_SA_S9_EEENS6_IJNS7_ILi1EEESI_SI_EEESC_SE_Li256ELb1ELb1ELb1ELb0EEENS1_36VarlenDynamicPersistentTileSchedulerILi128ELi64ELi256ELi256ELb1ELb1ELb0ELb0ELb1ELb1EEEEEEEEEvNT_6ParamsE,(.L_x_29 - _ZN7cutlass13device_kernelIN5flash19enable_sm80_to_sm89INS1_16FlashAttnFwdSm80INS1_25CollectiveMainloopFwdSm80ILi8ELi2ELb0EN4cute5tupleIJNS5_1CILi128EEENS7_ILi64EEENS7_ILi192EEEEEELi192ENS_6half_tEfNS_4arch4Sm80ELb0ELb0ELb1ELb1ELb1ELb1ELb1ELb1EEENS1_21CollectiveEpilogueFwdINS6_IJS8_SA_S9_EEENS6_IJNS7_ILi1EEESI_SI_EEESC_SE_Li256ELb1ELb1ELb1ELb0EEENS1_36VarlenDynamicPersistentTileSchedulerILi128ELi64ELi256ELi256ELb1ELb1ELb0ELb0ELb1ELb1EEEEEEEEEvNT_6ParamsE)
        .other          _ZN7cutlass13device_kernelIN5flash19enable_sm80_to_sm89INS1_16FlashAttnFwdSm80INS1_25CollectiveMainloopFwdSm80ILi8ELi2ELb0EN4cute5tupleIJNS5_1CILi128EEENS7_ILi64EEENS7_ILi192EEEEEELi192ENS_6half_tEfNS_4arch4Sm80ELb0ELb0ELb1ELb1ELb1ELb1ELb1ELb1EEENS1_21CollectiveEpilogueFwdINS6_IJS8_SA_S9_EEENS6_IJNS7_ILi1EEESI_SI_EEESC_SE_Li256ELb1ELb1ELb1ELb0EEENS1_36VarlenDynamicPersistentTileSchedulerILi128ELi64ELi256ELi256ELb1ELb1ELb0ELb0ELb1ELb1EEEEEEEEEvNT_6ParamsE,@"STO_CUDA_ENTRY STV_DEFAULT"
_ZN7cutlass13device_kernelIN5flash19enable_sm80_to_sm89INS1_16FlashAttnFwdSm80INS1_25CollectiveMainloopFwdSm80ILi8ELi2ELb0EN4cute5tupleIJNS5_1CILi128EEENS7_ILi64EEENS7_ILi192EEEEEELi192ENS_6half_tEfNS_4arch4Sm80ELb0ELb0ELb1ELb1ELb1ELb1ELb1ELb1EEENS1_21CollectiveEpilogueFwdINS6_IJS8_SA_S9_EEENS6_IJNS7_ILi1EEESI_SI_EEESC_SE_Li256ELb1ELb1ELb1ELb0EEENS1_36VarlenDynamicPersistentTileSchedulerILi128ELi64ELi256ELi256ELb1ELb1ELb0ELb0ELb1ELb1EEEEEEEEEvNT_6ParamsE:
[----:B------:R-:W-:Y:S01]  /*0000*/  LDC R1, c[0x0][0x28] ;  /* 0x00000a00ff017b82 */ /* 0x000fe20000000800 */
[----:B------:R-:W-:Y:S05]  /*0010*/  EXIT ;  /* 0x000000000000794d */ /* 0x000fea0003800000 */
.L_x_11:
        /* <DEDUP_REMOVED lines=14> */
.L_x_29:


//--------------------- .text._ZN7cutlass13device_kernelIN5flash19enable_sm80_to_sm89INS1_16FlashAttnFwdSm80INS1_25CollectiveMainloopFwdSm80ILi8ELi2ELb0EN4cute5tupleIJNS5_1CILi128EEENS7_ILi64EEENS7_ILi192EEEEEELi192ENS_6half_tEfNS_4arch4Sm80ELb0ELb1ELb1ELb0ELb1ELb0ELb1ELb1EEENS1_21CollectiveEpilogueFwdINS6_IJS8_SA_S9_EEENS6_IJNS7_ILi1EEESI_SI_EEESC_SE_Li256ELb0ELb1ELb1ELb0EEENS1_19SingleTileSchedulerILb0ELb1ELb1ELi128EEEEEEEEEvNT_6ParamsE --------------------------
	.section	.text._ZN7cutlass13device_kernelIN5flash19enable_sm80_to_sm89INS1_16FlashAttnFwdSm80INS1_25CollectiveMainloopFwdSm80ILi8ELi2ELb0EN4cute5tupleIJNS5_1CILi128EEENS7_ILi64EEENS7_ILi192EEEEEELi192ENS_6half_tEfNS_4arch4Sm80ELb0ELb1ELb1ELb0ELb1ELb0ELb1ELb1EEENS1_21CollectiveEpilogueFwdINS6_IJS8_SA_S9_EEENS6_IJNS7_ILi1EEESI_SI_EEESC_SE_Li256ELb0ELb1ELb1ELb0EEENS1_19SingleTileSchedulerILb0ELb1ELb1ELi128EEEEEEEEEvNT_6ParamsE,"ax",@progbits
	.align	128
.text._ZN7cutlass13device_kernelIN5flash19enable_sm80_to_sm89INS1_16FlashAttnFwdSm80INS1_25CollectiveMainloopFwdSm80ILi8ELi2ELb0EN4cute5tupleIJNS5_1CILi128EEENS7_ILi64EEENS7_ILi192EEEEEELi192ENS_6half_tEfNS_4arch4Sm80ELb0ELb1ELb1ELb0ELb1ELb0ELb1ELb1EEENS1_21CollectiveEpilogueFwdINS6_IJS8_SA_S9_EEENS6_IJNS7_ILi1EEESI_SI_EEESC_SE_Li256ELb0ELb1ELb1ELb0EEENS1_19SingleTileSchedulerILb0ELb1ELb1ELi128EEEEEEEEEvNT_6ParamsE:
        .type           _ZN7cutlass13device_kernelIN5flash19enable_sm80_to_sm89INS1_16FlashAttnFwdSm80INS1_25CollectiveMainloopFwdSm80ILi8ELi2ELb0EN4cute5tupleIJNS5_1CILi128EEENS7_ILi64EEENS7_ILi192EEEEEELi192ENS_6half_tEfNS_4arch4Sm80ELb0ELb1ELb1ELb0ELb1ELb0ELb1ELb1EEENS1_21CollectiveEpilogueFwdINS6_IJS8_SA_S9_EEENS6_IJNS7_ILi1EEESI_SI_EEESC_SE_Li256ELb0ELb1ELb1ELb0EEENS1_19SingleTileSchedulerILb0ELb1ELb1ELi128EEEEEEEEEvNT_6ParamsE,@function
        .size           _ZN7cutlass13device_kernelIN5flash19enable_sm80_to_sm89INS1_16FlashAttnFwdSm80INS1_25CollectiveMainloopFwdSm80ILi8ELi2ELb0EN4cute5tupleIJNS5_1CILi128EEENS7_ILi64EEENS7_ILi192EEEEEELi192ENS_6half_tEfNS_4arch4Sm80ELb0ELb1ELb1ELb0ELb1ELb0ELb1ELb1EEENS1_21CollectiveEpilogueFwdINS6_IJS8_SA_S9_EEENS6_IJNS7_ILi1EEESI_SI_EEESC_SE_Li256ELb0ELb1ELb1ELb0EEENS1_19SingleTileSchedulerILb0ELb1ELb1ELi128EEEEEEEEEvNT_6ParamsE,(.L_x_30 - _ZN7cutlass13device_kernelIN5flash19enable_sm80_to_sm89INS1_16FlashAttnFwdSm80INS1_25CollectiveMainloopFwdSm80ILi8ELi2ELb0EN4cute5tupleIJNS5_1CILi128EEENS7_ILi64EEENS7_ILi192EEEEEELi192ENS_6half_tEfNS_4arch4Sm80ELb0ELb1ELb1ELb0ELb1ELb0ELb1ELb1EEENS1_21CollectiveEpilogueFwdINS6_IJS8_SA_S9_EEENS6_IJNS7_ILi1EEESI_SI_EEESC_SE_Li256ELb0ELb1ELb1ELb0EEENS1_19SingleTileSchedulerILb0ELb1ELb1ELi128EEEEEEEEEvNT_6ParamsE)
        .other          _ZN7cutlass13device_kernelIN5flash19enable_sm80_to_sm89INS1_16FlashAttnFwdSm80INS1_25CollectiveMainloopFwdSm80ILi8ELi2ELb0EN4cute5tupleIJNS5_1CILi128EEENS7_ILi64EEENS7_ILi192EEEEEELi192ENS_6half_tEfNS_4arch4Sm80ELb0ELb1ELb1ELb0ELb1ELb0ELb1ELb1EEENS1_21CollectiveEpilogueFwdINS6_IJS8_SA_S9_EEENS6_IJNS7_ILi1EEESI_SI_EEESC_SE_Li256ELb0ELb1ELb1ELb0EEENS1_19SingleTileSchedulerILb0ELb1ELb1ELi128EEEEEEEEEvNT_6ParamsE,@"STO_CUDA_ENTRY STV_DEFAULT"
_ZN7cutlass13device_kernelIN5flash19enable_sm80_to_sm89INS1_16FlashAttnFwdSm80INS1_25CollectiveMainloopFwdSm80ILi8ELi2ELb0EN4cute5tupleIJNS5_1CILi128EEENS7_ILi64EEENS7_ILi192EEEEEELi192ENS_6half_tEfNS_4arch4Sm80ELb0ELb1ELb1ELb0ELb1ELb0ELb1ELb1EEENS1_21CollectiveEpilogueFwdINS6_IJS8_SA_S9_EEENS6_IJNS7_ILi1EEESI_SI_EEESC_SE_Li256ELb0ELb1ELb1ELb0EEENS1_19SingleTileSchedulerILb0ELb1ELb1ELi128EEEEEEEEEvNT_6ParamsE:
[----:B------:R-:W-:Y:S01]  /*0000*/  LDC R1, c[0x0][0x28] ;  /* 0x00000a00ff017b82 */ /* 0x000fe20000000800 */
[----:B------:R-:W-:Y:S05]  /*0010*/  EXIT ;  /* 0x000000000000794d */ /* 0x000fea0003800000 */
.L_x_12:
        /* <DEDUP_REMOVED lines=14> */
.L_x_30:


//--------------------- .text._ZN7cutlass13device_kernelIN5flash19enable_sm80_to_sm89INS1_16FlashAttnFwdSm80INS1_25CollectiveMainloopFwdSm80ILi8ELi2ELb0EN4cute5tupleIJNS5_1CILi128EEENS7_ILi64EEENS7_ILi192EEEEEELi192ENS_6half_tEfNS_4arch4Sm80ELb0ELb1ELb1ELb1ELb1ELb0ELb1ELb1EEENS1_21CollectiveEpilogueFwdINS6_IJS8_SA_S9_EEENS6_IJNS7_ILi1EEESI_SI_EEESC_SE_Li256ELb1ELb1ELb1ELb0EEENS1_36VarlenDynamicPersistentTileSchedulerILi128ELi64ELi256ELi256ELb1ELb1ELb0ELb1ELb0ELb1EEEEEEEEEvNT_6ParamsE --------------------------
	.section	.text._ZN7cutlass13device_kernelIN5flash19enable_sm80_to_sm89INS1_16FlashAttnFwdSm80INS1_25CollectiveMainloopFwdSm80ILi8ELi2ELb0EN4cute5tupleIJNS5_1CILi128EEENS7_ILi64EEENS7_ILi192EEEEEELi192ENS_6half_tEfNS_4arch4Sm80ELb0ELb1ELb1ELb1ELb1ELb0ELb1ELb1EEENS1_21CollectiveEpilogueFwdINS6_IJS8_SA_S9_EEENS6_IJNS7_ILi1EEESI_SI_EEESC_SE_Li256ELb1ELb1ELb1ELb0EEENS1_36VarlenDynamicPersistentTileSchedulerILi128ELi64ELi256ELi256ELb1ELb1ELb0ELb1ELb0ELb1EEEEEEEEEvNT_6ParamsE,"ax",@progbits
	.align	128
.text._ZN7cutlass13device_kernelIN5flash19enable_sm80_to_sm89INS1_16FlashAttnFwdSm80INS1_25CollectiveMainloopFwdSm80ILi8ELi2ELb0EN4cute5tupleIJNS5_1CILi128EEENS7_ILi64EEENS7_ILi192EEEEEELi192ENS_6half_tEfNS_4arch4Sm80ELb0ELb1ELb1ELb1ELb1ELb0ELb1ELb1EEENS1_21CollectiveEpilogueFwdINS6_IJS8_SA_S9_EEENS6_IJNS7_ILi1EEESI_SI_EEESC_SE_Li256ELb1ELb1ELb1ELb0EEENS1_36VarlenDynamicPersistentTileSchedulerILi128ELi64ELi256ELi256ELb1ELb1ELb0ELb1ELb0ELb1EEEEEEEEEvNT_6ParamsE:
        .type           _ZN7cutlass13device_kernelIN5flash19enable_sm80_to_sm89INS1_16FlashAttnFwdSm80INS1_25CollectiveMainloopFwdSm80ILi8ELi2ELb0EN4cute5tupleIJNS5_1CILi128EEENS7_ILi64EEENS7_ILi192EEEEEELi192ENS_6half_tEfNS_4arch4Sm80ELb0ELb1ELb1ELb1ELb1ELb0ELb1ELb1EEENS1_21CollectiveEpilogueFwdINS6_IJS8_SA_S9_EEENS6_IJNS7_ILi1EEESI_SI_EEESC_SE_Li256ELb1ELb1ELb1ELb0EEENS1_36VarlenDynamicPersistentTileSchedulerILi128ELi64ELi256ELi256ELb1ELb1ELb0ELb1ELb0ELb1EEEEEEEEEvNT_6ParamsE,@function
        .size           _ZN7cutlass13device_kernelIN5flash19enable_sm80_to_sm89INS1_16FlashAttnFwdSm80INS1_25CollectiveMainloopFwdSm80ILi8ELi2ELb0EN4cute5tupleIJNS5_1CILi128EEENS7_ILi64EEENS7_ILi192EEEEEELi192ENS_6half_tEfNS_4arch4Sm80ELb0ELb1ELb1ELb1ELb1ELb0ELb1ELb1EEENS1_21CollectiveEpilogueFwdINS6_IJS8_SA_S9_EEENS6_IJNS7_ILi1EEESI_SI_EEESC_SE_Li256ELb1ELb1ELb1ELb0EEENS1_36VarlenDynamicPersistentTileSchedulerILi128ELi64ELi256ELi256ELb1ELb1ELb0ELb1ELb0ELb1EEEEEEEEEvNT_6ParamsE,(.L_x_31 - _ZN7cutlass13device_kernelIN5flash19enable_sm80_to_sm89INS1_16FlashAttnFwdSm80INS1_25CollectiveMainloopFwdSm80ILi8ELi2ELb0EN4cute5tupleIJNS5_1CILi128EEENS7_ILi64EEENS7_ILi192EEEEEELi192ENS_6half_tEfNS_4arch4Sm80ELb0ELb1ELb1ELb1ELb1ELb0ELb1ELb1EEENS1_21CollectiveEpilogueFwdINS6_IJS8_SA_S9_EEENS6_IJNS7_ILi1EEESI_SI_EEESC_SE_Li256ELb1ELb1ELb1ELb0EEENS1_36VarlenDynamicPersistentTileSchedulerILi128ELi64ELi256ELi256ELb1ELb1ELb0ELb1ELb0ELb1EEEEEEEEEvNT_6ParamsE)
        .other          _ZN7cutlass13device_kernelIN5flash19enable_sm80_to_sm89INS1_16FlashAttnFwdSm80INS1_25CollectiveMainloopFwdSm80ILi8ELi2ELb0EN4cute5tupleIJNS5_1CILi128EEENS7_ILi64EEENS7_ILi192EEEEEELi192ENS_6half_tEfNS_4arch4Sm80ELb0ELb1ELb1ELb1ELb1ELb0ELb1ELb1EEENS1_21CollectiveEpilogueFwdINS6_IJS8_SA_S9_EEENS6_IJNS7_ILi1EEESI_SI_EEESC_SE_Li256ELb1ELb1ELb1ELb0EEENS1_36VarlenDynamicPersistentTileSchedulerILi128ELi64ELi256ELi256ELb1ELb1ELb0ELb1ELb0ELb1EEEEEEEEEvNT_6ParamsE,@"STO_CUDA_ENTRY STV_DEFAULT"
_ZN7cutlass13device_kernelIN5flash19enable_sm80_to_sm89INS1_16FlashAttnFwdSm80INS1_25CollectiveMainloopFwdSm80ILi8ELi2ELb0EN4cute5tupleIJNS5_1CILi128EEENS7_ILi64EEENS7_ILi192EEEEEELi192ENS_6half_tEfNS_4arch4Sm80ELb0ELb1ELb1ELb1ELb1ELb0ELb1ELb1EEENS1_21CollectiveEpilogueFwdINS6_IJS8_SA_S9_EEENS6_IJNS7_ILi1EEESI_SI_EEESC_SE_Li256ELb1ELb1ELb1ELb0EEENS1_36VarlenDynamicPersistentTileSchedulerILi128ELi64ELi256ELi256ELb1ELb1ELb0ELb1ELb0ELb1EEEEEEEEEvNT_6ParamsE:
[----:B------:R-:W-:Y:S01]  /*0000*/  LDC R1, c[0x0][0x28] ;  /* 0x00000a00ff017b82 */ /* 0x000fe20000000800 */
[----:B------:R-:W-:Y:S05]  /*0010*/  EXIT ;  /* 0x000000000000794d */ /* 0x000fea0003800000 */
.L_x_13:
        /* <DEDUP_REMOVED lines=14> */
.L_x_31:


//--------------------- .text._ZN7cutlass13device_kernelIN5flash19enable_sm80_to_sm89INS1_16FlashAttnFwdSm80INS1_25CollectiveMainloopFwdSm80ILi8ELi2ELb0EN4cute5tupleIJNS5_1CILi128EEENS7_ILi64EEENS7_ILi192EEEEEELi192ENS_6half_tEfNS_4arch4Sm80ELb0ELb1ELb1ELb1ELb1ELb1ELb1ELb1EEENS1_21CollectiveEpilogueFwdINS6_IJS8_SA_S9_EEENS6_IJNS7_ILi1EEESI_SI_EEESC_SE_Li256ELb1ELb1ELb1ELb0EEENS1_36VarlenDynamicPersistentTileSchedulerILi128ELi64ELi256ELi256ELb1ELb1ELb0ELb1ELb0ELb1EEEEEEEEEvNT_6ParamsE --------------------------
	.section	.text._ZN7cutlass13device_kernelIN5flash19enable_sm80_to_sm89INS1_16FlashAttnFwdSm80INS1_25CollectiveMainloopFwdSm80ILi8ELi2ELb0EN4cute5tupleIJNS5_1CILi128EEENS7_ILi64EEENS7_ILi192EEEEEELi192ENS_6half_tEfNS_4arch4Sm80ELb0ELb1ELb1ELb1ELb1ELb1ELb1ELb1EEENS1_21CollectiveEpilogueFwdINS6_IJS8_SA_S9_EEENS6_IJNS7_ILi1EEESI_SI_EEESC_SE_Li256ELb1ELb1ELb1ELb0EEENS1_36VarlenDynamicPersistentTileSchedulerILi128ELi64ELi256ELi256ELb1ELb1ELb0ELb1ELb0ELb1EEEEEEEEEvNT_6ParamsE,"ax",@progbits
	.align	128
.text._ZN7cutlass13device_kernelIN5flash19enable_sm80_to_sm89INS1_16FlashAttnFwdSm80INS1_25CollectiveMainloopFwdSm80ILi8ELi2ELb0EN4cute5tupleIJNS5_1CILi128EEENS7_ILi64EEENS7_ILi192EEEEEELi192ENS_6half_tEfNS_4arch4Sm80ELb0ELb1ELb1ELb1ELb1ELb1ELb1ELb1EEENS1_21CollectiveEpilogueFwdINS6_IJS8_SA_S9_EEENS6_IJNS7_ILi1EEESI_SI_EEESC_SE_Li256ELb1ELb1ELb1ELb0EEENS1_36VarlenDynamicPersistentTileSchedulerILi128ELi64ELi256ELi256ELb1ELb1ELb0ELb1ELb0ELb1EEEEEEEEEvNT_6ParamsE:
        .type           _ZN7cutlass13device_kernelIN5flash19enable_sm80_to_sm89INS1_16FlashAttnFwdSm80INS1_25CollectiveMainloopFwdSm80ILi8ELi2ELb0EN4cute5tupleIJNS5_1CILi128EEENS7_ILi64EEENS7_ILi192EEEEEELi192ENS_6half_tEfNS_4arch4Sm80ELb0ELb1ELb1ELb1ELb1ELb1ELb1ELb1EEENS1_21CollectiveEpilogueFwdINS6_IJS8_SA_S9_EEENS6_IJNS7_ILi1EEESI_SI_EEESC_SE_Li256ELb1ELb1ELb1ELb0EEENS1_36VarlenDynamicPersistentTileSchedulerILi128ELi64ELi256ELi256ELb1ELb1ELb0ELb1ELb0ELb1EEEEEEEEEvNT_6ParamsE,@function
        .size           _ZN7cutlass13device_kernelIN5flash19enable_sm80_to_sm89INS1_16FlashAttnFwdSm80INS1_25CollectiveMainloopFwdSm80ILi8ELi2ELb0EN4cute5tupleIJNS5_1CILi128EEENS7_ILi64EEENS7_ILi192EEEEEELi192ENS_6half_tEfNS_4arch4Sm80ELb0ELb1ELb1ELb1ELb1ELb1ELb1ELb1EEENS1_21CollectiveEpilogueFwdINS6_IJS8_SA_S9_EEENS6_IJNS7_ILi1EEESI_SI_EEESC_SE_Li256ELb1ELb1ELb1ELb0EEENS1_36VarlenDynamicPersistentTileSchedulerILi128ELi64ELi256ELi256ELb1ELb1ELb0ELb1ELb0ELb1EEEEEEEEEvNT_6ParamsE,(.L_x_32 - _ZN7cutlass13device_kernelIN5flash19enable_sm80_to_sm89INS1_16FlashAttnFwdSm80INS1_25CollectiveMainloopFwdSm80ILi8ELi2ELb0EN4cute5tupleIJNS5_1CILi128EEENS7_ILi64EEENS7_ILi192EEEEEELi192ENS_6half_tEfNS_4arch4Sm80ELb0ELb1ELb1ELb1ELb1ELb1ELb1ELb1EEENS1_21CollectiveEpilogueFwdINS6_IJS8_SA_S9_EEENS6_IJNS7_ILi1EEESI_SI_EEESC_SE_Li256ELb1ELb1ELb1ELb0EEENS1_36VarlenDynamicPersistentTileSchedulerILi128ELi64ELi256ELi256ELb1ELb1ELb0ELb1ELb0ELb1EEEEEEEEEvNT_6ParamsE)
        .other          _ZN7cutlass13device_kernelIN5flash19enable_sm80_to_sm89INS1_16FlashAttnFwdSm80INS1_25CollectiveMainloopFwdSm80ILi8ELi2ELb0EN4cute5tupleIJNS5_1CILi128EEENS7_ILi64EEENS7_ILi192EEEEEELi192ENS_6half_tEfNS_4arch4Sm80ELb0ELb1ELb1ELb1ELb1ELb1ELb1ELb1EEENS1_21CollectiveEpilogueFwdINS6_IJS8_SA_S9_EEENS6_IJNS7_ILi1EEESI_SI_EEESC_SE_Li256ELb1ELb1ELb1ELb0EEENS1_36VarlenDynamicPersistentTileSchedulerILi128ELi64ELi256ELi256ELb1ELb1ELb0ELb1ELb0ELb1EEEEEEEEEvNT_6ParamsE,@"STO_CUDA_ENTRY STV_DEFAULT"
_ZN7cutlass13device_kernelIN5flash19enable_sm80_to_sm89INS1_16FlashAttnFwdSm80INS1_25CollectiveMainloopFwdSm80ILi8ELi2ELb0EN4cute5tupleIJNS5_1CILi128EEENS7_ILi64EEENS7_ILi192EEEEEELi192ENS_6half_tEfNS_4arch4Sm80ELb0ELb1ELb1ELb1ELb1ELb1ELb1ELb1EEENS1_21CollectiveEpilogueFwdINS6_IJS8_SA_S9_EEENS6_IJNS7_ILi1EEESI_SI_EEESC_SE_Li256ELb1ELb1ELb1ELb0EEENS1_36VarlenDynamicPersistentTileSchedulerILi128ELi64ELi256ELi256ELb1ELb1ELb0ELb1ELb0ELb1EEEEEEEEEvNT_6ParamsE:
[----:B------:R-:W-:Y:S01]  /*0000*/  LDC R1, c[0x0][0x28] ;  /* 0x00000a00ff017b82 */ /* 0x000fe20000000800 */
[----:B------:R-:W-:Y:S05]  /*0010*/  EXIT ;  /* 0x000000000000794d */ /* 0x000fea0003800000 */
.L_x_14:
        /* <DEDUP_REMOVED lines=14> */
.L_x_32:


//--------------------- .text._ZN7cutlass13device_kernelIN5flash19enable_sm80_to_sm89INS1_16FlashAttnFwdSm80INS1_25CollectiveMainloopFwdSm80ILi8ELi2ELb0EN4cute5tupleIJNS5_1CILi128EEENS7_ILi64EEENS7_ILi192EEEEEELi192ENS_6half_tEfNS_4arch4Sm80ELb1ELb0ELb1ELb0ELb1ELb0ELb1ELb1EEENS1_21CollectiveEpilogueFwdINS6_IJS8_SA_S9_EEENS6_IJNS7_ILi1EEESI_SI_EEESC_SE_Li256ELb0ELb1ELb1ELb0EEENS1_30DynamicPersistentTileSchedulerILi256ELi256ELb1ELb1ELb0EEEEEEEEEvNT_6ParamsE --------------------------
	.section	.text._ZN7cutlass13device_kernelIN5flash19enable_sm80_to_sm89INS1_16FlashAttnFwdSm80INS1_25CollectiveMainloopFwdSm80ILi8ELi2ELb0EN4cute5tupleIJNS5_1CILi128EEENS7_ILi64EEENS7_ILi192EEEEEELi192ENS_6half_tEfNS_4arch4Sm80ELb1ELb0ELb1ELb0ELb1ELb0ELb1ELb1EEENS1_21CollectiveEpilogueFwdINS6_IJS8_SA_S9_EEENS6_IJNS7_ILi1EEESI_SI_EEESC_SE_Li256ELb0ELb1ELb1ELb0EEENS1_30DynamicPersistentTileSchedulerILi256ELi256ELb1ELb1ELb0EEEEEEEEEvNT_6ParamsE,"ax",@progbits
	.align	128
.text._ZN7cutlass13device_kernelIN5flash19enable_sm80_to_sm89INS1_16FlashAttnFwdSm80INS1_25CollectiveMainloopFwdSm80ILi8ELi2ELb0EN4cute5tupleIJNS5_1CILi128EEENS7_ILi64EEENS7_ILi192EEEEEELi192ENS_6half_tEfNS_4arch4Sm80ELb1ELb0ELb1ELb0ELb1ELb0ELb1ELb1EEENS1_21CollectiveEpilogueFwdINS6_IJS8_SA_S9_EEENS6_IJNS7_ILi1EEESI_SI_EEESC_SE_Li256ELb0ELb1ELb1ELb0EEENS1_30DynamicPersistentTileSchedulerILi256ELi256ELb1ELb1ELb0EEEEEEEEEvNT_6ParamsE:
        .type           _ZN7cutlass13device_kernelIN5flash19enable_sm80_to_sm89INS1_16FlashAttnFwdSm80INS1_25CollectiveMainloopFwdSm80ILi8ELi2ELb0EN4cute5tupleIJNS5_1CILi128EEENS7_ILi64EEENS7_ILi192EEEEEELi192ENS_6half_tEfNS_4arch4Sm80ELb1ELb0ELb1ELb0ELb1ELb0ELb1ELb1EEENS1_21CollectiveEpilogueFwdINS6_IJS8_SA_S9_EEENS6_IJNS7_ILi1EEESI_SI_EEESC_SE_Li256ELb0ELb1ELb1ELb0EEENS1_30DynamicPersistentTileSchedulerILi256ELi256ELb1ELb1ELb0EEEEEEEEEvNT_6ParamsE,@function
        .size           _ZN7cutlass13device_kernelIN5flash19enable_sm80_to_sm89INS1_16FlashAttnFwdSm80INS1_25CollectiveMainloopFwdSm80ILi8ELi2ELb0EN4cute5tupleIJNS5_1CILi128EEENS7_ILi64EEENS7_ILi192EEEEEELi192ENS_6half_tEfNS_4arch4Sm80ELb1ELb0ELb1ELb0ELb1ELb0ELb1ELb1EEENS1_21CollectiveEpilogueFwdINS6_IJS8_SA_S9_EEENS6_IJNS7_ILi1EEESI_SI_EEESC_SE_Li256ELb0ELb1ELb1ELb0EEENS1_30DynamicPersistentTileSchedulerILi256ELi256ELb1ELb1ELb0EEEEEEEEEvNT_6ParamsE,(.L_x_33 - _ZN7cutlass13device_kernelIN5flash19enable_sm80_to_sm89INS1_16FlashAttnFwdSm80INS1_25CollectiveMainloopFwdSm80ILi8ELi2ELb0EN4cute5tupleIJNS5_1CILi128EEENS7_ILi64EEENS7_ILi192EEEEEELi192ENS_6half_tEfNS_4arch4Sm80ELb1ELb0ELb1ELb0ELb1ELb0ELb1ELb1EEENS1_21CollectiveEpilogueFwdINS6_IJS8_SA_S9_EEENS6_IJNS7_ILi1EEESI_SI_EEESC_SE_Li256ELb0ELb1ELb1ELb0EEENS1_30DynamicPersistentTileSchedulerILi256ELi256ELb1ELb1ELb0EEEEEEEEEvNT_6ParamsE)
        .other          _ZN7cutlass13device_kernelIN5flash19enable_sm80_to_sm89INS1_16FlashAttnFwdSm80INS1_25CollectiveMainloopFwdSm80ILi8ELi2ELb0EN4cute5tupleIJNS5_1CILi128EEENS7_ILi64EEENS7_ILi192EEEEEELi192ENS_6half_tEfNS_4arch4Sm80ELb1ELb0ELb1ELb0ELb1ELb0ELb1ELb1EEENS1_21CollectiveEpilogueFwdINS6_IJS8_SA_S9_EEENS6_IJNS7_ILi1EEESI_SI_EEESC_SE_Li256ELb0ELb1ELb1ELb0EEENS1_30DynamicPersistentTileSchedulerILi256ELi256ELb1ELb1ELb0EEEEEEEEEvNT_6ParamsE,@"STO_CUDA_ENTRY STV_DEFAULT"
_ZN7cutlass13device_kernelIN5flash19enable_sm80_to_sm89INS1_16FlashAttnFwdSm80INS1_25CollectiveMainloopFwdSm80ILi8ELi2ELb0EN4cute5tupleIJNS5_1CILi128EEENS7_ILi64EEENS7_ILi192EEEEEELi192ENS_6half_tEfNS_4arch4Sm80ELb1ELb0ELb1ELb0ELb1ELb0ELb1ELb1EEENS1_21CollectiveEpilogueFwdINS6_IJS8_SA_S9_EEENS6_IJNS7_ILi1EEESI_SI_EEESC_SE_Li256ELb0ELb1ELb1ELb0EEENS1_30DynamicPersistentTileSchedulerILi256ELi256ELb1ELb1ELb0EEEEEEEEEvNT_6ParamsE:
[----:B------:R-:W-:Y:S01]  /*0000*/  LDC R1, c[0x0][0x28] ;  /* 0x00000a00ff017b82 */ /* 0x000fe20000000800 */
[----:B------:R-:W-:Y:S05]  /*0010*/  EXIT ;  /* 0x000000000000794d */ /* 0x000fea0003800000 */
.L_x_15:
        /* <DEDUP_REMOVED lines=14> */
.L_x_33:


//--------------------- .text._ZN7cutlass13device_kernelIN5flash19enable_sm80_to_sm89INS1_16FlashAttnFwdSm80INS1_25CollectiveMainloopFwdSm80ILi8ELi2ELb0EN4cute5tupleIJNS5_1CILi128EEENS7_ILi64EEENS7_ILi192EEEEEELi192ENS_6half_tEfNS_4arch4Sm80ELb1ELb0ELb1ELb1ELb1ELb0ELb1ELb1EEENS1_21CollectiveEpilogueFwdINS6_IJS8_SA_S9_EEENS6_IJNS7_ILi1EEESI_SI_EEESC_SE_Li256ELb1ELb1ELb1ELb0EEENS1_36VarlenDynamicPersistentTileSchedulerILi128ELi64ELi256ELi256ELb1ELb1ELb0ELb1ELb1ELb1EEEEEEEEEvNT_6ParamsE --------------------------
	.section	.text._ZN7cutlass13device_kernelIN5flash19enable_sm80_to_sm89INS1_16FlashAttnFwdSm80INS1_25CollectiveMainloopFwdSm80ILi8ELi2ELb0EN4cute5tupleIJNS5_1CILi128EEENS7_ILi64EEENS7_ILi192EEEEEELi192ENS_6half_tEfNS_4arch4Sm80ELb1ELb0ELb1ELb1ELb1ELb0ELb1ELb1EEENS1_21CollectiveEpilogueFwdINS6_IJS8_SA_S9_EEENS6_IJNS7_ILi1EEESI_SI_EEESC_SE_Li256ELb1ELb1ELb1ELb0EEENS1_36VarlenDynamicPersistentTileSchedulerILi128ELi64ELi256ELi256ELb1ELb1ELb0ELb1ELb1ELb1EEEEEEEEEvNT_6ParamsE,"ax",@progbits
	.align	128
.text._ZN7cutlass13device_kernelIN5flash19enable_sm80_to_sm89INS1_16FlashAttnFwdSm80INS1_25CollectiveMainloopFwdSm80ILi8ELi2ELb0EN4cute5tupleIJNS5_1CILi128EEENS7_ILi64EEENS7_ILi192EEEEEELi192ENS_6half_tEfNS_4arch4Sm80ELb1ELb0ELb1ELb1ELb1ELb0ELb1ELb1EEENS1_21CollectiveEpilogueFwdINS6_IJS8_SA_S9_EEENS6_IJNS7_ILi1EEESI_SI_EEESC_SE_Li256ELb1ELb1ELb1ELb0EEENS1_36VarlenDynamicPersistentTileSchedulerILi128ELi64ELi256ELi256ELb1ELb1ELb0ELb1ELb1ELb1EEEEEEEEEvNT_6ParamsE:
        .type           _ZN7cutlass13device_kernelIN5flash19enable_sm80_to_sm89INS1_16FlashAttnFwdSm80INS1_25CollectiveMainloopFwdSm80ILi8ELi2ELb0EN4cute5tupleIJNS5_1CILi128EEENS7_ILi64EEENS7_ILi192EEEEEELi192ENS_6half_tEfNS_4arch4Sm80ELb1ELb0ELb1ELb1ELb1ELb0ELb1ELb1EEENS1_21CollectiveEpilogueFwdINS6_IJS8_SA_S9_EEENS6_IJNS7_ILi1EEESI_SI_EEESC_SE_Li256ELb1ELb1ELb1ELb0EEENS1_36VarlenDynamicPersistentTileSchedulerILi128ELi64ELi256ELi256ELb1ELb1ELb0ELb1ELb1ELb1EEEEEEEEEvNT_6ParamsE,@function
        .size           _ZN7cutlass13device_kernelIN5flash19enable_sm80_to_sm89INS1_16FlashAttnFwdSm80INS1_25CollectiveMainloopFwdSm80ILi8ELi2ELb0EN4cute5tupleIJNS5_1CILi128EEENS7_ILi64EEENS7_ILi192EEEEEELi192ENS_6half_tEfNS_4arch4Sm80ELb1ELb0ELb1ELb1ELb1ELb0ELb1ELb1EEENS1_21CollectiveEpilogueFwdINS6_IJS8_SA_S9_EEENS6_IJNS7_ILi1EEESI_SI_EEESC_SE_Li256ELb1ELb1ELb1ELb0EEENS1_36VarlenDynamicPersistentTileSchedulerILi128ELi64ELi256ELi256ELb1ELb1ELb0ELb1ELb1ELb1EEEEEEEEEvNT_6ParamsE,(.L_x_34 - _ZN7cutlass13device_kernelIN5flash19enable_sm80_to_sm89INS1_16FlashAttnFwdSm80INS1_25CollectiveMainloopFwdSm80ILi8ELi2ELb0EN4cute5tupleIJNS5_1CILi128EEENS7_ILi64EEENS7_ILi192EEEEEELi192ENS_6half_tEfNS_4arch4Sm80ELb1ELb0ELb1ELb1ELb1ELb0ELb1ELb1EEENS1_21CollectiveEpilogueFwdINS6_IJS8_SA_S9_EEENS6_IJNS7_ILi1EEESI_SI_EEESC_SE_Li256ELb1ELb1ELb1ELb0EEENS1_36VarlenDynamicPersistentTileSchedulerILi128ELi64ELi256ELi256ELb1ELb1ELb0ELb1ELb1ELb1EEEEEEEEEvNT_6ParamsE)
        .other          _ZN7cutlass13device_kernelIN5flash19enable_sm80_to_sm89INS1_16FlashAttnFwdSm80INS1_25CollectiveMainloopFwdSm80ILi8ELi2ELb0EN4cute5tupleIJNS5_1CILi128EEENS7_ILi64EEENS7_ILi192EEEEEELi192ENS_6half_tEfNS_4arch4Sm80ELb1ELb0ELb1ELb1ELb1ELb0ELb1ELb1EEENS1_21CollectiveEpilogueFwdINS6_IJS8_SA_S9_EEENS6_IJNS7_ILi1EEESI_SI_EEESC_SE_Li256ELb1ELb1ELb1ELb0EEENS1_36VarlenDynamicPersistentTileSchedulerILi128ELi64ELi256ELi256ELb1ELb1ELb0ELb1ELb1ELb1EEEEEEEEEvNT_6ParamsE,@"STO_CUDA_ENTRY STV_DEFAULT"
_ZN7cutlass13device_kernelIN5flash19enable_sm80_to_sm89INS1_16FlashAttnFwdSm80INS1_25CollectiveMainloopFwdSm80ILi8ELi2ELb0EN4cute5tupleIJNS5_1CILi128EEENS7_ILi64EEENS7_ILi192EEEEEELi192ENS_6half_tEfNS_4arch4Sm80ELb1ELb0ELb1ELb1ELb1ELb0ELb1ELb1EEENS1_21CollectiveEpilogueFwdINS6_IJS8_SA_S9_EEENS6_IJNS7_ILi1EEESI_SI_EEESC_SE_Li256ELb1ELb1ELb1ELb0EEENS1_36VarlenDynamicPersistentTileSchedulerILi128ELi64ELi256ELi256ELb1ELb1ELb0ELb1ELb1ELb1EEEEEEEEEvNT_6ParamsE:
[----:B------:R-:W-:Y:S01]  /*0000*/  LDC R1, c[0x0][0x28] ;  /* 0x00000a00ff017b82 */ /* 0x000fe20000000800 */
[----:B------:R-:W-:Y:S05]  /*0010*/  EXIT ;  /* 0x000000000000794d */ /* 0x000fea0003800000 */
.L_x_16:
        /* <DEDUP_REMOVED lines=14> */
.L_x_34:


//--------------------- .text._ZN7cutlass13device_kernelIN5flash19enable_sm80_to_sm89INS1_16FlashAttnFwdSm80INS1_25CollectiveMainloopFwdSm80ILi8ELi2ELb0EN4cute5tupleIJNS5_1CILi128EEENS7_ILi64EEENS7_ILi192EEEEEELi192ENS_6half_tEfNS_4arch4Sm80ELb1ELb0ELb1ELb1ELb1ELb1ELb1ELb1EEENS1_21CollectiveEpilogueFwdINS6_IJS8_SA_S9_EEENS6_IJNS7_ILi1EEESI_SI_EEESC_SE_Li256ELb1ELb1ELb1ELb0EEENS1_36VarlenDynamicPersistentTileSchedulerILi128ELi64ELi256ELi256ELb1ELb1ELb0ELb1ELb1ELb1EEEEEEEEEvNT_6ParamsE --------------------------
	.section	.text._ZN7cutlass13device_kernelIN5flash19enable_sm80_to_sm89INS1_16FlashAttnFwdSm80INS1_25CollectiveMainloopFwdSm80ILi8ELi2ELb0EN4cute5tupleIJNS5_1CILi128EEENS7_ILi64EEENS7_ILi192EEEEEELi192ENS_6half_tEfNS_4arch4Sm80ELb1ELb0ELb1ELb1ELb1ELb1ELb1ELb1EEENS1_21CollectiveEpilogueFwdINS6_IJS8_SA_S9_EEENS6_IJNS7_ILi1EEESI_SI_EEESC_SE_Li256ELb1ELb1ELb1ELb0EEENS1_36VarlenDynamicPersistentTileSchedulerILi128ELi64ELi256ELi256ELb1ELb1ELb0ELb1ELb1ELb1EEEEEEEEEvNT_6ParamsE,"ax",@progbits
	.align	128
.text._ZN7cutlass13device_kernelIN5flash19enable_sm80_to_sm89INS1_16FlashAttnFwdSm80INS1_25CollectiveMainloopFwdSm80ILi8ELi2ELb0EN4cute5tupleIJNS5_1CILi128EEENS7_ILi64EEENS7_ILi192EEEEEELi192ENS_6half_tEfNS_4arch4Sm80ELb1ELb0ELb1ELb1ELb1ELb1ELb1ELb1EEENS1_21CollectiveEpilogueFwdINS6_IJS8_SA_S9_EEENS6_IJNS7_ILi1EEESI_SI_EEESC_SE_Li256ELb1ELb1ELb1ELb0EEENS1_36VarlenDynamicPersistentTileSchedulerILi128ELi64ELi256ELi256ELb1ELb1ELb0ELb1ELb1ELb1EEEEEEEEEvNT_6ParamsE:
        .type           _ZN7cutlass13device_kernelIN5flash19enable_sm80_to_sm89INS1_16FlashAttnFwdSm80INS1_25CollectiveMainloopFwdSm80ILi8ELi2ELb0EN4cute5tupleIJNS5_1CILi128EEENS7_ILi64EEENS7_ILi192EEEEEELi192ENS_6half_tEfNS_4arch4Sm80ELb1ELb0ELb1ELb1ELb1ELb1ELb1ELb1EEENS1_21CollectiveEpilogueFwdINS6_IJS8_SA_S9_EEENS6_IJNS7_ILi1EEESI_SI_EEESC_SE_Li256ELb1ELb1ELb1ELb0EEENS1_36VarlenDynamicPersistentTileSchedulerILi128ELi64ELi256ELi256ELb1ELb1ELb0ELb1ELb1ELb1EEEEEEEEEvNT_6ParamsE,@function
        .size           _ZN7cutlass13device_kernelIN5flash19enable_sm80_to_sm89INS1_16FlashAttnFwdSm80INS1_25CollectiveMainloopFwdSm80ILi8ELi2ELb0EN4cute5tupleIJNS5_1CILi128EEENS7_ILi64EEENS7_ILi192EEEEEELi192ENS_6half_tEfNS_4arch4Sm80ELb1ELb0ELb1ELb1ELb1ELb1ELb1ELb1EEENS1_21CollectiveEpilogueFwdINS6_IJS8_SA_S9_EEENS6_IJNS7_ILi1EEESI_SI_EEESC_SE_Li256ELb1ELb1ELb1ELb0EEENS1_36VarlenDynamicPersistentTileSchedulerILi128ELi64ELi256ELi256ELb1ELb1ELb0ELb1ELb1ELb1EEEEEEEEEvNT_6ParamsE,(.L_x_35 - _ZN7cutlass13device_kernelIN5flash19enable_sm80_to_sm89INS1_16FlashAttnFwdSm80INS1_25CollectiveMainloopFwdSm80ILi8ELi2ELb0EN4cute5tupleIJNS5_1CILi128EEENS7_ILi64EEENS7_ILi192EEEEEELi192ENS_6half_tEfNS_4arch4Sm80ELb1ELb0ELb1ELb1ELb1ELb1ELb1ELb1EEENS1_21CollectiveEpilogueFwdINS6_IJS8_SA_S9_EEENS6_IJNS7_ILi1EEESI_SI_EEESC_SE_Li256ELb1ELb1ELb1ELb0EEENS1_36VarlenDynamicPersistentTileSchedulerILi128ELi64ELi256ELi256ELb1ELb1ELb0ELb1ELb1ELb1EEEEEEEEEvNT_6ParamsE)
        .other          _ZN7cutlass13device_kernelIN5flash19enable_sm80_to_sm89INS1_16FlashAttnFwdSm80INS1_25CollectiveMainloopFwdSm80ILi8ELi2ELb0EN4cute5tupleIJNS5_1CILi128EEENS7_ILi64EEENS7_ILi192EEEEEELi192ENS_6half_tEfNS_4arch4Sm80ELb1ELb0ELb1ELb1ELb1ELb1ELb1ELb1EEENS1_21CollectiveEpilogueFwdINS6_IJS8_SA_S9_EEENS6_IJNS7_ILi1EEESI_SI_EEESC_SE_Li256ELb1ELb1ELb1ELb0EEENS1_36VarlenDynamicPersistentTileSchedulerILi128ELi64ELi256ELi256ELb1ELb1ELb0ELb1ELb1ELb1EEEEEEEEEvNT_6ParamsE,@"STO_CUDA_ENTRY STV_DEFAULT"
_ZN7cutlass13device_kernelIN5flash19enable_sm80_to_sm89INS1_16FlashAttnFwdSm80INS1_25CollectiveMainloopFwdSm80ILi8ELi2ELb0EN4cute5tupleIJNS5_1CILi128EEENS7_ILi64EEENS7_ILi192EEEEEELi192ENS_6half_tEfNS_4arch4Sm80ELb1ELb0ELb1ELb1ELb1ELb1ELb1ELb1EEENS1_21CollectiveEpilogueFwdINS6_IJS8_SA_S9_EEENS6_IJNS7_ILi1EEESI_SI_EEESC_SE_Li256ELb1ELb1ELb1ELb0EEENS1_36VarlenDynamicPersistentTileSchedulerILi128ELi64ELi256ELi256ELb1ELb1ELb0ELb1ELb1ELb1EEEEEEEEEvNT_6ParamsE:
[----:B------:R-:W-:Y:S01]  /*0000*/  LDC R1, c[0x0][0x28] ;  /* 0x00000a00ff017b82 */ /* 0x000fe20000000800 */
[----:B------:R-:W-:Y:S05]  /*0010*/  EXIT ;  /* 0x000000000000794d */ /* 0x000fea0003800000 */
.L_x_17:
        /* <DEDUP_REMOVED lines=14> */
.L_x_35:


//--------------------- .nv.shared.reserved.0     --------------------------
	.section	.nv.shared.reserved.0,"aw",@nobits
	.weak		__nv_reservedSMEM_offset_0_alias
	.size		__nv_reservedSMEM_offset_0_alias, 0, 0
	.other		__nv_reservedSMEM_offset_0_alias,@"STO_CUDA_RESERVED_SHARED STV_DEFAULT"
__nv_reservedSMEM_offset_0_alias:
	.zero		0


//--------------------- .nv.global                --------------------------
	.section	.nv.global,"aw",@nobits
.nv.global:
	.type		_ZN86_INTERNAL_238bc430_50_flash_fwd_hdim192_fp16_paged_split_softcap_sm80_cu_a6473388_34104cute1_E,@object
	.size		_ZN86_INTERNAL_238bc430_50_flash_fwd_hdim192_fp16_paged_split_softcap_sm80_cu_a6473388_34104cute1_E,(_ZN86_INTERNAL_238bc430_50_flash_fwd_hdim192_fp16_paged_split_softcap_sm80_cu_a6473388_34104cuda3std3__45__cpo6cbeginE - _ZN86_INTERNAL_238bc430_50_flash_fwd_hdim192_fp16_paged_split_softcap_sm80_cu_a6473388_34104cute1_E)
_ZN86_INTERNAL_238bc430_50_flash_fwd_hdim192_fp16_paged_split_softcap_sm80_cu_a6473388_34104cute1_E:
	.zero		1
	.type		_ZN86_INTERNAL_238bc430_50_flash_fwd_hdim192_fp16_paged_split_softcap_sm80_cu_a6473388_34104cuda3std3__45__cpo6cbeginE,@object
	.size		_ZN86_INTERNAL_238bc430_50_flash_fwd_hdim192_fp16_paged_split_softcap_sm80_cu_a6473388_34104cuda3std3__45__cpo6cbeginE,(_ZN86_INTERNAL_238bc430_50_flash_fwd_hdim192_fp16_paged_split_softcap_sm80_cu_a6473388_34104cuda3std3__48in_placeE - _ZN86_INTERNAL_238bc430_50_flash_fwd_hdim192_fp16_paged_split_softcap_sm80_cu_a6473388_34104cuda3std3__45__cpo6cbeginE)
_ZN86_INTERNAL_238bc430_50_flash_fwd_hdim192_fp16_paged_split_softcap_sm80_cu_a6473388_34104cuda3std3__45__cpo6cbeginE:
	.zero		1
	.type		_ZN86_INTERNAL_238bc430_50_flash_fwd_hdim192_fp16_paged_split_softcap_sm80_cu_a6473388_34104cuda3std3__48in_placeE,@object
	.size		_ZN86_INTERNAL_238bc430_50_flash_fwd_hdim192_fp16_paged_split_softcap_sm80_cu_a6473388_34104cuda3std3__48in_placeE,(_ZN86_INTERNAL_238bc430_50_flash_fwd_hdim192_fp16_paged_split_softcap_sm80_cu_a6473388_34104cuda3std6ranges3__45__cpo9iter_moveE - _ZN86_INTERNAL_238bc430_50_flash_fwd_hdim192_fp16_paged_split_softcap_sm80_cu_a6473388_34104cuda3std3__48in_placeE)
_ZN86_INTERNAL_238bc430_50_flash_fwd_hdim192_fp16_paged_split_softcap_sm80_cu_a6473388_34104cuda3std3__48in_placeE:
	.zero		1
	.type		_ZN86_INTERNAL_238bc430_50_flash_fwd_hdim192_fp16_paged_split_softcap_sm80_cu_a6473388_34104cuda3std6ranges3__45__cpo9iter_moveE,@object
	.size		_ZN86_INTERNAL_238bc430_50_flash_fwd_hdim192_fp16_paged_split_softcap_sm80_cu_a6473388_34104cuda3std6ranges3__45__cpo9iter_moveE,(_ZN86_INTERNAL_238bc430_50_flash_fwd_hdim192_fp16_paged_split_softcap_sm80_cu_a6473388_34104cuda3std3__45__cpo5beginE - _ZN86_INTERNAL_238bc430_50_flash_fwd_hdim192_fp16_paged_split_softcap_sm80_cu_a6473388_34104cuda3std6ranges3__45__cpo9iter_moveE)
_ZN86_INTERNAL_238bc430_50_flash_fwd_hdim192_fp16_paged_split_softcap_sm80_cu_a6473388_34104cuda3std6ranges3__45__cpo9iter_moveE:
	.zero		1
	.type		_ZN86_INTERNAL_238bc430_50_flash_fwd_hdim192_fp16_paged_split_softcap_sm80_cu_a6473388_34104cuda3std3__45__cpo5beginE,@object
	.size		_ZN86_INTERNAL_238bc430_50_flash_fwd_hdim192_fp16_paged_split_softcap_sm80_cu_a6473388_34104cuda3std3__45__cpo5beginE,(_ZN86_INTERNAL_238bc430_50_flash_fwd_hdim192_fp16_paged_split_softcap_sm80_cu_a6473388_34104cuda3std3__488_GLOBAL__N__238bc430_50_flash_fwd_hdim192_fp16_paged_split_softcap_sm80_cu_a6473388_34106ignoreE - _ZN86_INTERNAL_238bc430_50_flash_fwd_hdim192_fp16_paged_split_softcap_sm80_cu_a6473388_34104cuda3std3__45__cpo5beginE)
_ZN86_INTERNAL_238bc430_50_flash_fwd_hdim192_fp16_paged_split_softcap_sm80_cu_a6473388_34104cuda3std3__45__cpo5beginE:
	.zero		1
	.type		_ZN86_INTERNAL_238bc430_50_flash_fwd_hdim192_fp16_paged_split_softcap_sm80_cu_a6473388_34104cuda3std3__488_GLOBAL__N__238bc430_50_flash_fwd_hdim192_fp16_paged_split_softcap_sm80_cu_a6473388_34106ignoreE,@object
	.size		_ZN86_INTERNAL_238bc430_50_flash_fwd_hdim192_fp16_paged_split_softcap_sm80_cu_a6473388_34104cuda3std3__488_GLOBAL__N__238bc430_50_flash_fwd_hdim192_fp16_paged_split_softcap_sm80_cu_a6473388_34106ignoreE,(_ZN86_INTERNAL_238bc430_50_flash_fwd_hdim192_fp16_paged_split_softcap_sm80_cu_a6473388_34104cute7productE - _ZN86_INTERNAL_238bc430_50_flash_fwd_hdim192_fp16_paged_split_softcap_sm80_cu_a6473388_34104cuda3std3__488_GLOBAL__N__238bc430_50_flash_fwd_hdim192_fp16_paged_split_softcap_sm80_cu_a6473388_34106ignoreE)
_ZN86_INTERNAL_238bc430_50_flash_fwd_hdim192_fp16_paged_split_softcap_sm80_cu_a6473388_34104cuda3std3__488_GLOBAL__N__238bc430_50_flash_fwd_hdim192_fp16_paged_split_softcap_sm80_cu_a6473388_34106ignoreE:
	.zero		1
	.type		_ZN86_INTERNAL_238bc430_50_flash_fwd_hdim192_fp16_paged_split_softcap_sm80_cu_a6473388_34104cute7productE,@object
	.size		_ZN86_INTERNAL_238bc430_50_flash_fwd_hdim192_fp16_paged_split_softcap_sm80_cu_a6473388_34104cute7productE,(_ZN86_INTERNAL_238bc430_50_flash_fwd_hdim192_fp16_paged_split_softcap_sm80_cu_a6473388_34104cuda3std3__45__cpo3endE - _ZN86_INTERNAL_238bc430_50_flash_fwd_hdim192_fp16_paged_split_softcap_sm80_cu_a6473388_34104cute7productE)
_ZN86_INTERNAL_238bc430_50_flash_fwd_hdim192_fp16_paged_split_softcap_sm80_cu_a6473388_34104cute7productE:
	.zero		1
	.type		_ZN86_INTERNAL_238bc430_50_flash_fwd_hdim192_fp16_paged_split_softcap_sm80_cu_a6473388_34104cuda3std3__45__cpo3endE,@object
	.size		_ZN86_INTERNAL_238bc430_50_flash_fwd_hdim192_fp16_paged_split_softcap_sm80_cu_a6473388_34104cuda3std3__45__cpo3endE,(_ZN86_INTERNAL_238bc430_50_flash_fwd_hdim192_fp16_paged_split_softcap_sm80_cu_a6473388_34104cuda3std3__419piecewise_constructE - _ZN86_INTERNAL_238bc430_50_flash_fwd_hdim192_fp16_paged_split_softcap_sm80_cu_a6473388_34104cuda3std3__45__cpo3endE)
_ZN86_INTERNAL_238bc430_50_flash_fwd_hdim192_fp16_paged_split_softcap_sm80_cu_a6473388_34104cuda3std3__45__cpo3endE:
	.zero		1
	.type		_ZN86_INTERNAL_238bc430_50_flash_fwd_hdim192_fp16_paged_split_softcap_sm80_cu_a6473388_34104cuda3std3__419piecewise_constructE,@object
	.size		_ZN86_INTERNAL_238bc430_50_flash_fwd_hdim192_fp16_paged_split_softcap_sm80_cu_a6473388_34104cuda3std3__419piecewise_constructE,(_ZN86_INTERNAL_238bc430_50_flash_fwd_hdim192_fp16_paged_split_softcap_sm80_cu_a6473388_34104cuda3std3__45__cpo4cendE - _ZN86_INTERNAL_238bc430_50_flash_fwd_hdim192_fp16_paged_split_softcap_sm80_cu_a6473388_34104cuda3std3__419piecewise_constructE)
_ZN86_INTERNAL_238bc430_50_flash_fwd_hdim192_fp16_paged_split_softcap_sm80_cu_a6473388_34104cuda3std3__419piecewise_constructE:
	.zero		1
	.type		_ZN86_INTERNAL_238bc430_50_flash_fwd_hdim192_fp16_paged_split_softcap_sm80_cu_a6473388_34104cuda3std3__45__cpo4cendE,@object
	.size		_ZN86_INTERNAL_238bc430_50_flash_fwd_hdim192_fp16_paged_split_softcap_sm80_cu_a6473388_34104cuda3std3__45__cpo4cendE,(_ZN86_INTERNAL_238bc430_50_flash_fwd_hdim192_fp16_paged_split_softcap_sm80_cu_a6473388_34104cuda3std6ranges3__45__cpo4swapE - _ZN86_INTERNAL_238bc430_50_flash_fwd_hdim192_fp16_paged_split_softcap_sm80_cu_a6473388_34104cuda3std3__45__cpo4cendE)
_ZN86_INTERNAL_238bc430_50_flash_fwd_hdim192_fp16_paged_split_softcap_sm80_cu_a6473388_34104cuda3std3__45__cpo4cendE:
	.zero		1
	.type		_ZN86_INTERNAL_238bc430_50_flash_fwd_hdim192_fp16_paged_split_softcap_sm80_cu_a6473388_34104cuda3std6ranges3__45__cpo4swapE,@object
	.size		_ZN86_INTERNAL_238bc430_50_flash_fwd_hdim192_fp16_paged_split_softcap_sm80_cu_a6473388_34104cuda3std6ranges3__45__cpo4swapE,(.L_7 - _ZN86_INTERNAL_238bc430_50_flash_fwd_hdim192_fp16_paged_split_softcap_sm80_cu_a6473388_34104cuda3std6ranges3__45__cpo4swapE)
_ZN86_INTERNAL_238bc430_50_flash_fwd_hdim192_fp16_paged_split_softcap_sm80_cu_a6473388_34104cuda3std6ranges3__45__cpo4swapE:
	.zero		1
.L_7:


//--------------------- .nv.constant0._ZN7cutlass13device_kernelIN5flash19enable_sm80_to_sm89INS1_16FlashAttnFwdSm80INS1_25CollectiveMainloopFwdSm80ILi8ELi1ELb0EN4cute5tupleIJNS5_1CILi128EEENS7_ILi64EEENS7_ILi192EEEEEELi192ENS_6half_tEfNS_4arch4Sm80ELb0ELb0ELb1ELb0ELb1ELb0ELb1ELb1EEENS1_21CollectiveEpilogueFwdINS6_IJS8_SA_S9_EEENS6_IJNS7_ILi1EEESI_SI_EEESC_SE_Li256ELb0ELb1ELb1ELb0EEENS1_19SingleTileSchedulerILb0ELb1ELb1ELi128EEEEEEEEEvNT_6ParamsE --------------------------
	.section	.nv.constant0._ZN7cutlass13device_kernelIN5flash19enable_sm80_to_sm89INS1_16FlashAttnFwdSm80INS1_25CollectiveMainloopFwdSm80ILi8ELi1ELb0EN4cute5tupleIJNS5_1CILi128EEENS7_ILi64EEENS7_ILi192EEEEEELi192ENS_6half_tEfNS_4arch4Sm80ELb0ELb0ELb1ELb0ELb1ELb0ELb1ELb1EEENS1_21CollectiveEpilogueFwdINS6_IJS8_SA_S9_EEENS6_IJNS7_ILi1EEESI_SI_EEESC_SE_Li256ELb0ELb1ELb1ELb0EEENS1_19SingleTileSchedulerILb0ELb1ELb1ELi128EEEEEEEEEvNT_6ParamsE,"a",@progbits
	.sectionflags	@""
	.align	4
.nv.constant0._ZN7cutlass13device_kernelIN5flash19enable_sm80_to_sm89INS1_16FlashAttnFwdSm80INS1_25CollectiveMainloopFwdSm80ILi8ELi1ELb0EN4cute5tupleIJNS5_1CILi128EEENS7_ILi64EEENS7_ILi192EEEEEELi192ENS_6half_tEfNS_4arch4Sm80ELb0ELb0ELb1ELb0ELb1ELb0ELb1ELb1EEENS1_21CollectiveEpilogueFwdINS6_IJS8_SA_S9_EEENS6_IJNS7_ILi1EEESI_SI_EEESC_SE_Li256ELb0ELb1ELb1ELb0EEENS1_19SingleTileSchedulerILb0ELb1ELb1ELi128EEEEEEEEEvNT_6ParamsE:
	.zero		1576


//--------------------- .nv.constant0._ZN7cutlass13device_kernelIN5flash19enable_sm80_to_sm89INS1_16FlashAttnFwdSm80INS1_25CollectiveMainloopFwdSm80ILi8ELi1ELb0EN4cute5tupleIJNS5_1CILi128EEENS7_ILi64EEENS7_ILi192EEEEEELi192ENS_6half_tEfNS_4arch4Sm80ELb0ELb0ELb1ELb1ELb1ELb0ELb1ELb1EEENS1_21CollectiveEpilogueFwdINS6_IJS8_SA_S9_EEENS6_IJNS7_ILi1EEESI_SI_EEESC_SE_Li256ELb1ELb1ELb1ELb0EEENS1_36VarlenDynamicPersistentTileSchedulerILi128ELi64ELi256ELi256ELb1ELb1ELb0ELb0ELb1ELb1EEEEEEEEEvNT_6ParamsE --------------------------
	.section	.nv.constant0._ZN7cutlass13device_kernelIN5flash19enable_sm80_to_sm89INS1_16FlashAttnFwdSm80INS1_25CollectiveMainloopFwdSm80ILi8ELi1ELb0EN4cute5tupleIJNS5_1CILi128EEENS7_ILi64EEENS7_ILi192EEEEEELi192ENS_6half_tEfNS_4arch4Sm80ELb0ELb0ELb1ELb1ELb1ELb0ELb1ELb1EEENS1_21CollectiveEpilogueFwdINS6_IJS8_SA_S9_EEENS6_IJNS7_ILi1EEESI_SI_EEESC_SE_Li256ELb1ELb1ELb1ELb0EEENS1_36VarlenDynamicPersistentTileSchedulerILi128ELi64ELi256ELi256ELb1ELb1ELb0ELb0ELb1ELb1EEEEEEEEEvNT_6ParamsE,"a",@progbits
	.sectionflags	@""
	.align	4
.nv.constant0._ZN7cutlass13device_kernelIN5flash19enable_sm80_to_sm89INS1_16FlashAttnFwdSm80INS1_25CollectiveMainloopFwdSm80ILi8ELi1ELb0EN4cute5tupleIJNS5_1CILi128EEENS7_ILi64EEENS7_ILi192EEEEEELi192ENS_6half_tEfNS_4arch4Sm80ELb0ELb0ELb1ELb1ELb1ELb0ELb1ELb1EEENS1_21CollectiveEpilogueFwdINS6_IJS8_SA_S9_EEENS6_IJNS7_ILi1EEESI_SI_EEESC_SE_Li256ELb1ELb1ELb1ELb0EEENS1_36VarlenDynamicPersistentTileSchedulerILi128ELi64ELi256ELi256ELb1ELb1ELb0ELb0ELb1ELb1EEEEEEEEEvNT_6ParamsE:
	.zero		1608


//--------------------- .nv.constant0._ZN7cutlass13device_kernelIN5flash19enable_sm80_to_sm89INS1_16FlashAttnFwdSm80INS1_25CollectiveMainloopFwdSm80ILi8ELi1ELb0EN4cute5tupleIJNS5_1CILi128EEENS7_ILi64EEENS7_ILi192EEEEEELi192ENS_6half_tEfNS_4arch4Sm80ELb0ELb0ELb1ELb1ELb1ELb1ELb1ELb1EEENS1_21CollectiveEpilogueFwdINS6_IJS8_SA_S9_EEENS6_IJNS7_ILi1EEESI_SI_EEESC_SE_Li256ELb1ELb1ELb1ELb0EEENS1_36VarlenDynamicPersistentTileSchedulerILi128ELi64ELi256ELi256ELb1ELb1ELb0ELb0ELb1ELb1EEEEEEEEEvNT_6ParamsE --------------------------
	.section	.nv.constant0._ZN7cutlass13device_kernelIN5flash19enable_sm80_to_sm89INS1_16FlashAttnFwdSm80INS1_25CollectiveMainloopFwdSm80ILi8ELi1ELb0EN4cute5tupleIJNS5_1CILi128EEENS7_ILi64EEENS7_ILi192EEEEEELi192ENS_6half_tEfNS_4arch4Sm80ELb0ELb0ELb1ELb1ELb1ELb1ELb1ELb1EEENS1_21CollectiveEpilogueFwdINS6_IJS8_SA_S9_EEENS6_IJNS7_ILi1EEESI_SI_EEESC_SE_Li256ELb1ELb1ELb1ELb0EEENS1_36VarlenDynamicPersistentTileSchedulerILi128ELi64ELi256ELi256ELb1ELb1ELb0ELb0ELb1ELb1EEEEEEEEEvNT_6ParamsE,"a",@progbits
	.sectionflags	@""
	.align	4
.nv.constant0._ZN7cutlass13device_kernelIN5flash19enable_sm80_to_sm89INS1_16FlashAttnFwdSm80INS1_25CollectiveMainloopFwdSm80ILi8ELi1ELb0EN4cute5tupleIJNS5_1CILi128EEENS7_ILi64EEENS7_ILi192EEEEEELi192ENS_6half_tEfNS_4arch4Sm80ELb0ELb0ELb1ELb1ELb1ELb1ELb1ELb1EEENS1_21CollectiveEpilogueFwdINS6_IJS8_SA_S9_EEENS6_IJNS7_ILi1EEESI_SI_EEESC_SE_Li256ELb1ELb1ELb1ELb0EEENS1_36VarlenDynamicPersistentTileSchedulerILi128ELi64ELi256ELi256ELb1ELb1ELb0ELb0ELb1ELb1EEEEEEEEEvNT_6ParamsE:
	.zero		1608


//--------------------- .nv.constant0._ZN7cutlass13device_kernelIN5flash19enable_sm80_to_sm89INS1_16FlashAttnFwdSm80INS1_25CollectiveMainloopFwdSm80ILi8ELi1ELb0EN4cute5tupleIJNS5_1CILi128EEENS7_ILi64EEENS7_ILi192EEEEEELi192ENS_6half_tEfNS_4arch4Sm80ELb0ELb1ELb1ELb0ELb1ELb0ELb1ELb1EEENS1_21CollectiveEpilogueFwdINS6_IJS8_SA_S9_EEENS6_IJNS7_ILi1EEESI_SI_EEESC_SE_Li256ELb0ELb1ELb1ELb0EEENS1_19SingleTileSchedulerILb0ELb1ELb1ELi128EEEEEEEEEvNT_6ParamsE --------------------------
	.section	.nv.constant0._ZN7cutlass13device_kernelIN5flash19enable_sm80_to_sm89INS1_16FlashAttnFwdSm80INS1_25CollectiveMainloopFwdSm80ILi8ELi1ELb0EN4cute5tupleIJNS5_1CILi128EEENS7_ILi64EEENS7_ILi192EEEEEELi192ENS_6half_tEfNS_4arch4Sm80ELb0ELb1ELb1ELb0ELb1ELb0ELb1ELb1EEENS1_21CollectiveEpilogueFwdINS6_IJS8_SA_S9_EEENS6_IJNS7_ILi1EEESI_SI_EEESC_SE_Li256ELb0ELb1ELb1ELb0EEENS1_19SingleTileSchedulerILb0ELb1ELb1ELi128EEEEEEEEEvNT_6ParamsE,"a",@progbits
	.sectionflags	@""
	.align	4
.nv.constant0._ZN7cutlass13device_kernelIN5flash19enable_sm80_to_sm89INS1_16FlashAttnFwdSm80INS1_25CollectiveMainloopFwdSm80ILi8ELi1ELb0EN4cute5tupleIJNS5_1CILi128EEENS7_ILi64EEENS7_ILi192EEEEEELi192ENS_6half_tEfNS_4arch4Sm80ELb0ELb1ELb1ELb0ELb1ELb0ELb1ELb1EEENS1_21CollectiveEpilogueFwdINS6_IJS8_SA_S9_EEENS6_IJNS7_ILi1EEESI_SI_EEESC_SE_Li256ELb0ELb1ELb1ELb0EEENS1_19SingleTileSchedulerILb0ELb1ELb1ELi128EEEEEEEEEvNT_6ParamsE:
	.zero		1576


//--------------------- .nv.constant0._ZN7cutlass13device_kernelIN5flash19enable_sm80_to_sm89INS1_16FlashAttnFwdSm80INS1_25CollectiveMainloopFwdSm80ILi8ELi1ELb0EN4cute5tupleIJNS5_1CILi128EEENS7_ILi64EEENS7_ILi192EEEEEELi192ENS_6half_tEfNS_4arch4Sm80ELb0ELb1ELb1ELb1ELb1ELb0ELb1ELb1EEENS1_21CollectiveEpilogueFwdINS6_IJS8_SA_S9_EEENS6_IJNS7_ILi1EEESI_SI_EEESC_SE_Li256ELb1ELb1ELb1ELb0EEENS1_36VarlenDynamicPersistentTileSchedulerILi128ELi64ELi256ELi256ELb1ELb1ELb0ELb1ELb0ELb1EEEEEEEEEvNT_6ParamsE --------------------------
	.section	.nv.constant0._ZN7cutlass13device_kernelIN5flash19enable_sm80_to_sm89INS1_16FlashAttnFwdSm80INS1_25CollectiveMainloopFwdSm80ILi8ELi1ELb0EN4cute5tupleIJNS5_1CILi128EEENS7_ILi64EEENS7_ILi192EEEEEELi192ENS_6half_tEfNS_4arch4Sm80ELb0ELb1ELb1ELb1ELb1ELb0ELb1ELb1EEENS1_21CollectiveEpilogueFwdINS6_IJS8_SA_S9_EEENS6_IJNS7_ILi1EEESI_SI_EEESC_SE_Li256ELb1ELb1ELb1ELb0EEENS1_36VarlenDynamicPersistentTileSchedulerILi128ELi64ELi256ELi256ELb1ELb1ELb0ELb1ELb0ELb1EEEEEEEEEvNT_6ParamsE,"a",@progbits
	.sectionflags	@""
	.align	4
.nv.constant0._ZN7cutlass13device_kernelIN5flash19enable_sm80_to_sm89INS1_16FlashAttnFwdSm80INS1_25CollectiveMainloopFwdSm80ILi8ELi1ELb0EN4cute5tupleIJNS5_1CILi128EEENS7_ILi64EEENS7_ILi192EEEEEELi192ENS_6half_tEfNS_4arch4Sm80ELb0ELb1ELb1ELb1ELb1ELb0ELb1ELb1EEENS1_21CollectiveEpilogueFwdINS6_IJS8_SA_S9_EEENS6_IJNS7_ILi1EEESI_SI_EEESC_SE_Li256ELb1ELb1ELb1ELb0EEENS1_36VarlenDynamicPersistentTileSchedulerILi128ELi64ELi256ELi256ELb1ELb1ELb0ELb1ELb0ELb1EEEEEEEEEvNT_6ParamsE:
	.zero		1608


//--------------------- .nv.constant0._ZN7cutlass13device_kernelIN5flash19enable_sm80_to_sm89INS1_16FlashAttnFwdSm80INS1_25CollectiveMainloopFwdSm80ILi8ELi1ELb0EN4cute5tupleIJNS5_1CILi128EEENS7_ILi64EEENS7_ILi192EEEEEELi192ENS_6half_tEfNS_4arch4Sm80ELb0ELb1ELb1ELb1ELb1ELb1ELb1ELb1EEENS1_21CollectiveEpilogueFwdINS6_IJS8_SA_S9_EEENS6_IJNS7_ILi1EEESI_SI_EEESC_SE_Li256ELb1ELb1ELb1ELb0EEENS1_36VarlenDynamicPersistentTileSchedulerILi128ELi64ELi256ELi256ELb1ELb1ELb0ELb1ELb0ELb1EEEEEEEEEvNT_6ParamsE --------------------------
	.section	.nv.constant0._ZN7cutlass13device_kernelIN5flash19enable_sm80_to_sm89INS1_16FlashAttnFwdSm80INS1_25CollectiveMainloopFwdSm80ILi8ELi1ELb0EN4cute5tupleIJNS5_1CILi128EEENS7_ILi64EEENS7_ILi192EEEEEELi192ENS_6half_tEfNS_4arch4Sm80ELb0ELb1ELb1ELb1ELb1ELb1ELb1ELb1EEENS1_21CollectiveEpilogueFwdINS6_IJS8_SA_S9_EEENS6_IJNS7_ILi1EEESI_SI_EEESC_SE_Li256ELb1ELb1ELb1ELb0EEENS1_36VarlenDynamicPersistentTileSchedulerILi128ELi64ELi256ELi256ELb1ELb1ELb0ELb1ELb0ELb1EEEEEEEEEvNT_6ParamsE,"a",@progbits
	.sectionflags	@""
	.align	4
.nv.constant0._ZN7cutlass13device_kernelIN5flash19enable_sm80_to_sm89INS1_16FlashAttnFwdSm80INS1_25CollectiveMainloopFwdSm80ILi8ELi1ELb0EN4cute5tupleIJNS5_1CILi128EEENS7_ILi64EEENS7_ILi192EEEEEELi192ENS_6half_tEfNS_4arch4Sm80ELb0ELb1ELb1ELb1ELb1ELb1ELb1ELb1EEENS1_21CollectiveEpilogueFwdINS6_IJS8_SA_S9_EEENS6_IJNS7_ILi1EEESI_SI_EEESC_SE_Li256ELb1ELb1ELb1ELb0EEENS1_36VarlenDynamicPersistentTileSchedulerILi128ELi64ELi256ELi256ELb1ELb1ELb0ELb1ELb0ELb1EEEEEEEEEvNT_6ParamsE:
	.zero		1608


//--------------------- .nv.constant0._ZN7cutlass13device_kernelIN5flash19enable_sm80_to_sm89INS1_16FlashAttnFwdSm80INS1_25CollectiveMainloopFwdSm80ILi8ELi1ELb0EN4cute5tupleIJNS5_1CILi128EEENS7_ILi64EEENS7_ILi192EEEEEELi192ENS_6half_tEfNS_4arch4Sm80ELb1ELb0ELb1ELb0ELb1ELb0ELb1ELb1EEENS1_21CollectiveEpilogueFwdINS6_IJS8_SA_S9_EEENS6_IJNS7_ILi1EEESI_SI_EEESC_SE_Li256ELb0ELb1ELb1ELb0EEENS1_30DynamicPersistentTileSchedulerILi256ELi256ELb1ELb1ELb0EEEEEEEEEvNT_6ParamsE --------------------------
	.section	.nv.constant0._ZN7cutlass13device_kernelIN5flash19enable_sm80_to_sm89INS1_16FlashAttnFwdSm80INS1_25CollectiveMainloopFwdSm80ILi8ELi1ELb0EN4cute5tupleIJNS5_1CILi128EEENS7_ILi64EEENS7_ILi192EEEEEELi192ENS_6half_tEfNS_4arch4Sm80ELb1ELb0ELb1ELb0ELb1ELb0ELb1ELb1EEENS1_21CollectiveEpilogueFwdINS6_IJS8_SA_S9_EEENS6_IJNS7_ILi1EEESI_SI_EEESC_SE_Li256ELb0ELb1ELb1ELb0EEENS1_30DynamicPersistentTileSchedulerILi256ELi256ELb1ELb1ELb0EEEEEEEEEvNT_6ParamsE,"a",@progbits
	.sectionflags	@""
	.align	4
.nv.constant0._ZN7cutlass13device_kernelIN5flash19enable_sm80_to_sm89INS1_16FlashAttnFwdSm80INS1_25CollectiveMainloopFwdSm80ILi8ELi1ELb0EN4cute5tupleIJNS5_1CILi128EEENS7_ILi64EEENS7_ILi192EEEEEELi192ENS_6half_tEfNS_4arch4Sm80ELb1ELb0ELb1ELb0ELb1ELb0ELb1ELb1EEENS1_21CollectiveEpilogueFwdINS6_IJS8_SA_S9_EEENS6_IJNS7_ILi1EEESI_SI_EEESC_SE_Li256ELb0ELb1ELb1ELb0EEENS1_30DynamicPersistentTileSchedulerILi256ELi256ELb1ELb1ELb0EEEEEEEEEvNT_6ParamsE:
	.zero		1592


//--------------------- .nv.constant0._ZN7cutlass13device_kernelIN5flash19enable_sm80_to_sm89INS1_16FlashAttnFwdSm80INS1_25CollectiveMainloopFwdSm80ILi8ELi1ELb0EN4cute5tupleIJNS5_1CILi128EEENS7_ILi64EEENS7_ILi192EEEEEELi192ENS_6half_tEfNS_4arch4Sm80ELb1ELb0ELb1ELb1ELb1ELb0ELb1ELb1EEENS1_21CollectiveEpilogueFwdINS6_IJS8_SA_S9_EEENS6_IJNS7_ILi1EEESI_SI_EEESC_SE_Li256ELb1ELb1ELb1ELb0EEENS1_36VarlenDynamicPersistentTileSchedulerILi128ELi64ELi256ELi256ELb1ELb1ELb0ELb1ELb1ELb1EEEEEEEEEvNT_6ParamsE --------------------------
	.section	.nv.constant0._ZN7cutlass13device_kernelIN5flash19enable_sm80_to_sm89INS1_16FlashAttnFwdSm80INS1_25CollectiveMainloopFwdSm80ILi8ELi1ELb0EN4cute5tupleIJNS5_1CILi128EEENS7_ILi64EEENS7_ILi192EEEEEELi192ENS_6half_tEfNS_4arch4Sm80ELb1ELb0ELb1ELb1ELb1ELb0ELb1ELb1EEENS1_21CollectiveEpilogueFwdINS6_IJS8_SA_S9_EEENS6_IJNS7_ILi1EEESI_SI_EEESC_SE_Li256ELb1ELb1ELb1ELb0EEENS1_36VarlenDynamicPersistentTileSchedulerILi128ELi64ELi256ELi256ELb1ELb1ELb0ELb1ELb1ELb1EEEEEEEEEvNT_6ParamsE,"a",@progbits
	.sectionflags	@""
	.align	4
.nv.constant0._ZN7cutlass13device_kernelIN5flash19enable_sm80_to_sm89INS1_16FlashAttnFwdSm80INS1_25CollectiveMainloopFwdSm80ILi8ELi1ELb0EN4cute5tupleIJNS5_1CILi128EEENS7_ILi64EEENS7_ILi192EEEEEELi192ENS_6half_tEfNS_4arch4Sm80ELb1ELb0ELb1ELb1ELb1ELb0ELb1ELb1EEENS1_21CollectiveEpilogueFwdINS6_IJS8_SA_S9_EEENS6_IJNS7_ILi1EEESI_SI_EEESC_SE_Li256ELb1ELb1ELb1ELb0EEENS1_36VarlenDynamicPersistentTileSchedulerILi128ELi64ELi256ELi256ELb1ELb1ELb0ELb1ELb1ELb1EEEEEEEEEvNT_6ParamsE:
	.zero		1608


//--------------------- .nv.constant0._ZN7cutlass13device_kernelIN5flash19enable_sm80_to_sm89INS1_16FlashAttnFwdSm80INS1_25CollectiveMainloopFwdSm80ILi8ELi1ELb0EN4cute5tupleIJNS5_1CILi128EEENS7_ILi64EEENS7_ILi192EEEEEELi192ENS_6half_tEfNS_4arch4Sm80ELb1ELb0ELb1ELb1ELb1ELb1ELb1ELb1EEENS1_21CollectiveEpilogueFwdINS6_IJS8_SA_S9_EEENS6_IJNS7_ILi1EEESI_SI_EEESC_SE_Li256ELb1ELb1ELb1ELb0EEENS1_36VarlenDynamicPersistentTileSchedulerILi128ELi64ELi256ELi256ELb1ELb1ELb0ELb1ELb1ELb1EEEEEEEEEvNT_6ParamsE --------------------------
	.section	.nv.constant0._ZN7cutlass13device_kernelIN5flash19enable_sm80_to_sm89INS1_16FlashAttnFwdSm80INS1_25CollectiveMainloopFwdSm80ILi8ELi1ELb0EN4cute5tupleIJNS5_1CILi128EEENS7_ILi64EEENS7_ILi192EEEEEELi192ENS_6half_tEfNS_4arch4Sm80ELb1ELb0ELb1ELb1ELb1ELb1ELb1ELb1EEENS1_21CollectiveEpilogueFwdINS6_IJS8_SA_S9_EEENS6_IJNS7_ILi1EEESI_SI_EEESC_SE_Li256ELb1ELb1ELb1ELb0EEENS1_36VarlenDynamicPersistentTileSchedulerILi128ELi64ELi256ELi256ELb1ELb1ELb0ELb1ELb1ELb1EEEEEEEEEvNT_6ParamsE,"a",@progbits
	.sectionflags	@""
	.align	4
.nv.constant0._ZN7cutlass13device_kernelIN5flash19enable_sm80_to_sm89INS1_16FlashAttnFwdSm80INS1_25CollectiveMainloopFwdSm80ILi8ELi1ELb0EN4cute5tupleIJNS5_1CILi128EEENS7_ILi64EEENS7_ILi192EEEEEELi192ENS_6half_tEfNS_4arch4Sm80ELb1ELb0ELb1ELb1ELb1ELb1ELb1ELb1EEENS1_21CollectiveEpilogueFwdINS6_IJS8_SA_S9_EEENS6_IJNS7_ILi1EEESI_SI_EEESC_SE_Li256ELb1ELb1ELb1ELb0EEENS1_36VarlenDynamicPersistentTileSchedulerILi128ELi64ELi256ELi256ELb1ELb1ELb0ELb1ELb1ELb1EEEEEEEEEvNT_6ParamsE:
	.zero		1608


//--------------------- .nv.constant0._ZN7cutlass13device_kernelIN5flash19enable_sm80_to_sm89INS1_16FlashAttnFwdSm80INS1_25CollectiveMainloopFwdSm80ILi8ELi2ELb0EN4cute5tupleIJNS5_1CILi128EEENS7_ILi64EEENS7_ILi192EEEEEELi192ENS_6half_tEfNS_4arch4Sm80ELb0ELb0ELb1ELb0ELb1ELb0ELb1ELb1EEENS1_21CollectiveEpilogueFwdINS6_IJS8_SA_S9_EEENS6_IJNS7_ILi1EEESI_SI_EEESC_SE_Li256ELb0ELb1ELb1ELb0EEENS1_19SingleTileSchedulerILb0ELb1ELb1ELi128EEEEEEEEEvNT_6ParamsE --------------------------
	.section	.nv.constant0._ZN7cutlass13device_kernelIN5flash19enable_sm80_to_sm89INS1_16FlashAttnFwdSm80INS1_25CollectiveMainloopFwdSm80ILi8ELi2ELb0EN4cute5tupleIJNS5_1CILi128EEENS7_ILi64EEENS7_ILi192EEEEEELi192ENS_6half_tEfNS_4arch4Sm80ELb0ELb0ELb1ELb0ELb1ELb0ELb1ELb1EEENS1_21CollectiveEpilogueFwdINS6_IJS8_SA_S9_EEENS6_IJNS7_ILi1EEESI_SI_EEESC_SE_Li256ELb0ELb1ELb1ELb0EEENS1_19SingleTileSchedulerILb0ELb1ELb1ELi128EEEEEEEEEvNT_6ParamsE,"a",@progbits
	.sectionflags	@""
	.align	4
.nv.constant0._ZN7cutlass13device_kernelIN5flash19enable_sm80_to_sm89INS1_16FlashAttnFwdSm80INS1_25CollectiveMainloopFwdSm80ILi8ELi2ELb0EN4cute5tupleIJNS5_1CILi128EEENS7_ILi64EEENS7_ILi192EEEEEELi192ENS_6half_tEfNS_4arch4Sm80ELb0ELb0ELb1ELb0ELb1ELb0ELb1ELb1EEENS1_21CollectiveEpilogueFwdINS6_IJS8_SA_S9_EEENS6_IJNS7_ILi1EEESI_SI_EEESC_SE_Li256ELb0ELb1ELb1ELb0EEENS1_19SingleTileSchedulerILb0ELb1ELb1ELi128EEEEEEEEEvNT_6ParamsE:
	.zero		1576


//--------------------- .nv.constant0._ZN7cutlass13device_kernelIN5flash19enable_sm80_to_sm89INS1_16FlashAttnFwdSm80INS1_25CollectiveMainloopFwdSm80ILi8ELi2ELb0EN4cute5tupleIJNS5_1CILi128EEENS7_ILi64EEENS7_ILi192EEEEEELi192ENS_6half_tEfNS_4arch4Sm80ELb0ELb0ELb1ELb1ELb1ELb0ELb1ELb1EEENS1_21CollectiveEpilogueFwdINS6_IJS8_SA_S9_EEENS6_IJNS7_ILi1EEESI_SI_EEESC_SE_Li256ELb1ELb1ELb1ELb0EEENS1_36VarlenDynamicPersistentTileSchedulerILi128ELi64ELi256ELi256ELb1ELb1ELb0ELb0ELb1ELb1EEEEEEEEEvNT_6ParamsE --------------------------
	.section	.nv.constant0._ZN7cutlass13device_kernelIN5flash19enable_sm80_to_sm89INS1_16FlashAttnFwdSm80INS1_25CollectiveMainloopFwdSm80ILi8ELi2ELb0EN4cute5tupleIJNS5_1CILi128EEENS7_ILi64EEENS7_ILi192EEEEEELi192ENS_6half_tEfNS_4arch4Sm80ELb0ELb0ELb1ELb1ELb1ELb0ELb1ELb1EEENS1_21CollectiveEpilogueFwdINS6_IJS8_SA_S9_EEENS6_IJNS7_ILi1EEESI_SI_EEESC_SE_Li256ELb1ELb1ELb1ELb0EEENS1_36VarlenDynamicPersistentTileSchedulerILi128ELi64ELi256ELi256ELb1ELb1ELb0ELb0ELb1ELb1EEEEEEEEEvNT_6ParamsE,"a",@progbits
	.sectionflags	@""
	.align	4
.nv.constant0._ZN7cutlass13device_kernelIN5flash19enable_sm80_to_sm89INS1_16FlashAttnFwdSm80INS1_25CollectiveMainloopFwdSm80ILi8ELi2ELb0EN4cute5tupleIJNS5_1CILi128EEENS7_ILi64EEENS7_ILi192EEEEEELi192ENS_6half_tEfNS_4arch4Sm80ELb0ELb0ELb1ELb1ELb1ELb0ELb1ELb1EEENS1_21CollectiveEpilogueFwdINS6_IJS8_SA_S9_EEENS6_IJNS7_ILi1EEESI_SI_EEESC_SE_Li256ELb1ELb1ELb1ELb0EEENS1_36VarlenDynamicPersistentTileSchedulerILi128ELi64ELi256ELi256ELb1ELb1ELb0ELb0ELb1ELb1EEEEEEEEEvNT_6ParamsE:
	.zero		1608


//--------------------- .nv.constant0._ZN7cutlass13device_kernelIN5flash19enable_sm80_to_sm89INS1_16FlashAttnFwdSm80INS1_25CollectiveMainloopFwdSm80ILi8ELi2ELb0EN4cute5tupleIJNS5_1CILi128EEENS7_ILi64EEENS7_ILi192EEEEEELi192ENS_6half_tEfNS_4arch4Sm80ELb0ELb0ELb1ELb1ELb1ELb1ELb1ELb1EEENS1_21CollectiveEpilogueFwdINS6_IJS8_SA_S9_EEENS6_IJNS7_ILi1EEESI_SI_EEESC_SE_Li256ELb1ELb1ELb1ELb0EEENS1_36VarlenDynamicPersistentTileSchedulerILi128ELi64ELi256ELi256ELb1ELb1ELb0ELb0ELb1ELb1EEEEEEEEEvNT_6ParamsE --------------------------
	.section	.nv.constant0._ZN7cutlass13device_kernelIN5flash19enable_sm80_to_sm89INS1_16FlashAttnFwdSm80INS1_25CollectiveMainloopFwdSm80ILi8ELi2ELb0EN4cute5tupleIJNS5_1CILi128EEENS7_ILi64EEENS7_ILi192EEEEEELi192ENS_6half_tEfNS_4arch4Sm80ELb0ELb0ELb1ELb1ELb1ELb1ELb1ELb1EEENS1_21CollectiveEpilogueFwdINS6_IJS8_SA_S9_EEENS6_IJNS7_ILi1EEESI_SI_EEESC_SE_Li256ELb1ELb1ELb1ELb0EEENS1_36VarlenDynamicPersistentTileSchedulerILi128ELi64ELi256ELi256ELb1ELb1ELb0ELb0ELb1ELb1EEEEEEEEEvNT_6ParamsE,"a",@progbits
	.sectionflags	@""
	.align	4
.nv.constant0._ZN7cutlass13device_kernelIN5flash19enable_sm80_to_sm89INS1_16FlashAttnFwdSm80INS1_25CollectiveMainloopFwdSm80ILi8ELi2ELb0EN4cute5tupleIJNS5_1CILi128EEENS7_ILi64EEENS7_ILi192EEEEEELi192ENS_6half_tEfNS_4arch4Sm80ELb0ELb0ELb1ELb1ELb1ELb1ELb1ELb1EEENS1_21CollectiveEpilogueFwdINS6_IJS8_SA_S9_EEENS6_IJNS7_ILi1EEESI_SI_EEESC_SE_Li256ELb1ELb1ELb1ELb0EEENS1_36VarlenDynamicPersistentTileSchedulerILi128ELi64ELi256ELi256ELb1ELb1ELb0ELb0ELb1ELb1EEEEEEEEEvNT_6ParamsE:
	.zero		1608


//--------------------- .nv.constant0._ZN7cutlass13device_kernelIN5flash19enable_sm80_to_sm89INS1_16FlashAttnFwdSm80INS1_25CollectiveMainloopFwdSm80ILi8ELi2ELb0EN4cute5tupleIJNS5_1CILi128EEENS7_ILi64EEENS7_ILi192EEEEEELi192ENS_6half_tEfNS_4arch4Sm80ELb0ELb1ELb1ELb0ELb1ELb0ELb1ELb1EEENS1_21CollectiveEpilogueFwdINS6_IJS8_SA_S9_EEENS6_IJNS7_ILi1EEESI_SI_EEESC_SE_Li256ELb0ELb1ELb1ELb0EEENS1_19SingleTileSchedulerILb0ELb1ELb1ELi128EEEEEEEEEvNT_6ParamsE --------------------------
	.section	.nv.constant0._ZN7cutlass13device_kernelIN5flash19enable_sm80_to_sm89INS1_16FlashAttnFwdSm80INS1_25CollectiveMainloopFwdSm80ILi8ELi2ELb0EN4cute5tupleIJNS5_1CILi128EEENS7_ILi64EEENS7_ILi192EEEEEELi192ENS_6half_tEfNS_4arch4Sm80ELb0ELb1ELb1ELb0ELb1ELb0ELb1ELb1EEENS1_21CollectiveEpilogueFwdINS6_IJS8_SA_S9_EEENS6_IJNS7_ILi1EEESI_SI_EEESC_SE_Li256ELb0ELb1ELb1ELb0EEENS1_19SingleTileSchedulerILb0ELb1ELb1ELi128EEEEEEEEEvNT_6ParamsE,"a",@progbits
	.sectionflags	@""
	.align	4
.nv.constant0._ZN7cutlass13device_kernelIN5flash19enable_sm80_to_sm89INS1_16FlashAttnFwdSm80INS1_25CollectiveMainloopFwdSm80ILi8ELi2ELb0EN4cute5tupleIJNS5_1CILi128EEENS7_ILi64EEENS7_ILi192EEEEEELi192ENS_6half_tEfNS_4arch4Sm80ELb0ELb1ELb1ELb0ELb1ELb0ELb1ELb1EEENS1_21CollectiveEpilogueFwdINS6_IJS8_SA_S9_EEENS6_IJNS7_ILi1EEESI_SI_EEESC_SE_Li256ELb0ELb1ELb1ELb0EEENS1_19SingleTileSchedulerILb0ELb1ELb1ELi128EEEEEEEEEvNT_6ParamsE:
	.zero		1576


//--------------------- .nv.constant0._ZN7cutlass13device_kernelIN5flash19enable_sm80_to_sm89INS1_16FlashAttnFwdSm80INS1_25CollectiveMainloopFwdSm80ILi8ELi2ELb0EN4cute5tupleIJNS5_1CILi128EEENS7_ILi64EEENS7_ILi192EEEEEELi192ENS_6half_tEfNS_4arch4Sm80ELb0ELb1ELb1ELb1ELb1ELb0ELb1ELb1EEENS1_21CollectiveEpilogueFwdINS6_IJS8_SA_S9_EEENS6_IJNS7_ILi1EEESI_SI_EEESC_SE_Li256ELb1ELb1ELb1ELb0EEENS1_36VarlenDynamicPersistentTileSchedulerILi128ELi64ELi256ELi256ELb1ELb1ELb0ELb1ELb0ELb1EEEEEEEEEvNT_6ParamsE --------------------------
	.section	.nv.constant0._ZN7cutlass13device_kernelIN5flash19enable_sm80_to_sm89INS1_16FlashAttnFwdSm80INS1_25CollectiveMainloopFwdSm80ILi8ELi2ELb0EN4cute5tupleIJNS5_1CILi128EEENS7_ILi64EEENS7_ILi192EEEEEELi192ENS_6half_tEfNS_4arch4Sm80ELb0ELb1ELb1ELb1ELb1ELb0ELb1ELb1EEENS1_21CollectiveEpilogueFwdINS6_IJS8_SA_S9_EEENS6_IJNS7_ILi1EEESI_SI_EEESC_SE_Li256ELb1ELb1ELb1ELb0EEENS1_36VarlenDynamicPersistentTileSchedulerILi128ELi64ELi256ELi256ELb1ELb1ELb0ELb1ELb0ELb1EEEEEEEEEvNT_6ParamsE,"a",@progbits
	.sectionflags	@""
	.align	4
.nv.constant0._ZN7cutlass13device_kernelIN5flash19enable_sm80_to_sm89INS1_16FlashAttnFwdSm80INS1_25CollectiveMainloopFwdSm80ILi8ELi2ELb0EN4cute5tupleIJNS5_1CILi128EEENS7_ILi64EEENS7_ILi192EEEEEELi192ENS_6half_tEfNS_4arch4Sm80ELb0ELb1ELb1ELb1ELb1ELb0ELb1ELb1EEENS1_21CollectiveEpilogueFwdINS6_IJS8_SA_S9_EEENS6_IJNS7_ILi1EEESI_SI_EEESC_SE_Li256ELb1ELb1ELb1ELb0EEENS1_36VarlenDynamicPersistentTileSchedulerILi128ELi64ELi256ELi256ELb1ELb1ELb0ELb1ELb0ELb1EEEEEEEEEvNT_6ParamsE:
	.zero		1608


//--------------------- .nv.constant0._ZN7cutlass13device_kernelIN5flash19enable_sm80_to_sm89INS1_16FlashAttnFwdSm80INS1_25CollectiveMainloopFwdSm80ILi8ELi2ELb0EN4cute5tupleIJNS5_1CILi128EEENS7_ILi64EEENS7_ILi192EEEEEELi192ENS_6half_tEfNS_4arch4Sm80ELb0ELb1ELb1ELb1ELb1ELb1ELb1ELb1EEENS1_21CollectiveEpilogueFwdINS6_IJS8_SA_S9_EEENS6_IJNS7_ILi1EEESI_SI_EEESC_SE_Li256ELb1ELb1ELb1ELb0EEENS1_36VarlenDynamicPersistentTileSchedulerILi128ELi64ELi256ELi256ELb1ELb1ELb0ELb1ELb0ELb1EEEEEEEEEvNT_6ParamsE --------------------------
	.section	.nv.constant0._ZN7cutlass13device_kernelIN5flash19enable_sm80_to_sm89INS1_16FlashAttnFwdSm80INS1_25CollectiveMainloopFwdSm80ILi8ELi2ELb0EN4cute5tupleIJNS5_1CILi128EEENS7_ILi64EEENS7_ILi192EEEEEELi192ENS_6half_tEfNS_4arch4Sm80ELb0ELb1ELb1ELb1ELb1ELb1ELb1ELb1EEENS1_21CollectiveEpilogueFwdINS6_IJS8_SA_S9_EEENS6_IJNS7_ILi1EEESI_SI_EEESC_SE_Li256ELb1ELb1ELb1ELb0EEENS1_36VarlenDynamicPersistentTileSchedulerILi128ELi64ELi256ELi256ELb1ELb1ELb0ELb1ELb0ELb1EEEEEEEEEvNT_6ParamsE,"a",@progbits
	.sectionflags	@""
	.align	4
.nv.constant0._ZN7cutlass13device_kernelIN5flash19enable_sm80_to_sm89INS1_16FlashAttnFwdSm80INS1_25CollectiveMainloopFwdSm80ILi8ELi2ELb0EN4cute5tupleIJNS5_1CILi128EEENS7_ILi64EEENS7_ILi192EEEEEELi192ENS_6half_tEfNS_4arch4Sm80ELb0ELb1ELb1ELb1ELb1ELb1ELb1ELb1EEENS1_21CollectiveEpilogueFwdINS6_IJS8_SA_S9_EEENS6_IJNS7_ILi1EEESI_SI_EEESC_SE_Li256ELb1ELb1ELb1ELb0EEENS1_36VarlenDynamicPersistentTileSchedulerILi128ELi64ELi256ELi256ELb1ELb1ELb0ELb1ELb0ELb1EEEEEEEEEvNT_6ParamsE:
	.zero		1608


//--------------------- .nv.constant0._ZN7cutlass13device_kernelIN5flash19enable_sm80_to_sm89INS1_16FlashAttnFwdSm80INS1_25CollectiveMainloopFwdSm80ILi8ELi2ELb0EN4cute5tupleIJNS5_1CILi128EEENS7_ILi64EEENS7_ILi192EEEEEELi192ENS_6half_tEfNS_4arch4Sm80ELb1ELb0ELb1ELb0ELb1ELb0ELb1ELb1EEENS1_21CollectiveEpilogueFwdINS6_IJS8_SA_S9_EEENS6_IJNS7_ILi1EEESI_SI_EEESC_SE_Li256ELb0ELb1ELb1ELb0EEENS1_30DynamicPersistentTileSchedulerILi256ELi256ELb1ELb1ELb0EEEEEEEEEvNT_6ParamsE --------------------------
	.section	.nv.constant0._ZN7cutlass13device_kernelIN5flash19enable_sm80_to_sm89INS1_16FlashAttnFwdSm80INS1_25CollectiveMainloopFwdSm80ILi8ELi2ELb0EN4cute5tupleIJNS5_1CILi128EEENS7_ILi64EEENS7_ILi192EEEEEELi192ENS_6half_tEfNS_4arch4Sm80ELb1ELb0ELb1ELb0ELb1ELb0ELb1ELb1EEENS1_21CollectiveEpilogueFwdINS6_IJS8_SA_S9_EEENS6_IJNS7_ILi1EEESI_SI_EEESC_SE_Li256ELb0ELb1ELb1ELb0EEENS1_30DynamicPersistentTileSchedulerILi256ELi256ELb1ELb1ELb0EEEEEEEEEvNT_6ParamsE,"a",@progbits
	.sectionflags	@""
	.align	4
.nv.constant0._ZN7cutlass13device_kernelIN5flash19enable_sm80_to_sm89INS1_16FlashAttnFwdSm80INS1_25CollectiveMainloopFwdSm80ILi8ELi2ELb0EN4cute5tupleIJNS5_1CILi128EEENS7_ILi64EEENS7_ILi192EEEEEELi192ENS_6half_tEfNS_4arch4Sm80ELb1ELb0ELb1ELb0ELb1ELb0ELb1ELb1EEENS1_21CollectiveEpilogueFwdINS6_IJS8_SA_S9_EEENS6_IJNS7_ILi1EEESI_SI_EEESC_SE_Li256ELb0ELb1ELb1ELb0EEENS1_30DynamicPersistentTileSchedulerILi256ELi256ELb1ELb1ELb0EEEEEEEEEvNT_6ParamsE:
	.zero		1592


//--------------------- .nv.constant0._ZN7cutlass13device_kernelIN5flash19enable_sm80_to_sm89INS1_16FlashAttnFwdSm80INS1_25CollectiveMainloopFwdSm80ILi8ELi2ELb0EN4cute5tupleIJNS5_1CILi128EEENS7_ILi64EEENS7_ILi192EEEEEELi192ENS_6half_tEfNS_4arch4Sm80ELb1ELb0ELb1ELb1ELb1ELb0ELb1ELb1EEENS1_21CollectiveEpilogueFwdINS6_IJS8_SA_S9_EEENS6_IJNS7_ILi1EEESI_SI_EEESC_SE_Li256ELb1ELb1ELb1ELb0EEENS1_36VarlenDynamicPersistentTileSchedulerILi128ELi64ELi256ELi256ELb1ELb1ELb0ELb1ELb1ELb1EEEEEEEEEvNT_6ParamsE --------------------------
	.section	.nv.constant0._ZN7cutlass13device_kernelIN5flash19enable_sm80_to_sm89INS1_16FlashAttnFwdSm80INS1_25CollectiveMainloopFwdSm80ILi8ELi2ELb0EN4cute5tupleIJNS5_1CILi128EEENS7_ILi64EEENS7_ILi192EEEEEELi192ENS_6half_tEfNS_4arch4Sm80ELb1ELb0ELb1ELb1ELb1ELb0ELb1ELb1EEENS1_21CollectiveEpilogueFwdINS6_IJS8_SA_S9_EEENS6_IJNS7_ILi1EEESI_SI_EEESC_SE_Li256ELb1ELb1ELb1ELb0EEENS1_36VarlenDynamicPersistentTileSchedulerILi128ELi64ELi256ELi256ELb1ELb1ELb0ELb1ELb1ELb1EEEEEEEEEvNT_6ParamsE,"a",@progbits
	.sectionflags	@""
	.align	4
.nv.constant0._ZN7cutlass13device_kernelIN5flash19enable_sm80_to_sm89INS1_16FlashAttnFwdSm80INS1_25CollectiveMainloopFwdSm80ILi8ELi2ELb0EN4cute5tupleIJNS5_1CILi128EEENS7_ILi64EEENS7_ILi192EEEEEELi192ENS_6half_tEfNS_4arch4Sm80ELb1ELb0ELb1ELb1ELb1ELb0ELb1ELb1EEENS1_21CollectiveEpilogueFwdINS6_IJS8_SA_S9_EEENS6_IJNS7_ILi1EEESI_SI_EEESC_SE_Li256ELb1ELb1ELb1ELb0EEENS1_36VarlenDynamicPersistentTileSchedulerILi128ELi64ELi256ELi256ELb1ELb1ELb0ELb1ELb1ELb1EEEEEEEEEvNT_6ParamsE:
	.zero		1608


//--------------------- .nv.constant0._ZN7cutlass13device_kernelIN5flash19enable_sm80_to_sm89INS1_16FlashAttnFwdSm80INS1_25CollectiveMainloopFwdSm80ILi8ELi2ELb0EN4cute5tupleIJNS5_1CILi128EEENS7_ILi64EEENS7_ILi192EEEEEELi192ENS_6half_tEfNS_4arch4Sm80ELb1ELb0ELb1ELb1ELb1ELb1ELb1ELb1EEENS1_21CollectiveEpilogueFwdINS6_IJS8_SA_S9_EEENS6_IJNS7_ILi1EEESI_SI_EEESC_SE_Li256ELb1ELb1ELb1ELb0EEENS1_36VarlenDynamicPersistentTileSchedulerILi128ELi64ELi256ELi256ELb1ELb1ELb0ELb1ELb1ELb1EEEEEEEEEvNT_6ParamsE --------------------------
	.section	.nv.constant0._ZN7cutlass13device_kernelIN5flash19enable_sm80_to_sm89INS1_16FlashAttnFwdSm80INS1_25CollectiveMainloopFwdSm80ILi8ELi2ELb0EN4cute5tupleIJNS5_1CILi128EEENS7_ILi64EEENS7_ILi192EEEEEELi192ENS_6half_tEfNS_4arch4Sm80ELb1ELb0ELb1ELb1ELb1ELb1ELb1ELb1EEENS1_21CollectiveEpilogueFwdINS6_IJS8_SA_S9_EEENS6_IJNS7_ILi1EEESI_SI_EEESC_SE_Li256ELb1ELb1ELb1ELb0EEENS1_36VarlenDynamicPersistentTileSchedulerILi128ELi64ELi256ELi256ELb1ELb1ELb0ELb1ELb1ELb1EEEEEEEEEvNT_6ParamsE,"a",@progbits
	.sectionflags	@""
	.align	4
.nv.constant0._ZN7cutlass13device_kernelIN5flash19enable_sm80_to_sm89INS1_16FlashAttnFwdSm80INS1_25CollectiveMainloopFwdSm80ILi8ELi2ELb0EN4cute5tupleIJNS5_1CILi128EEENS7_ILi64EEENS7_ILi192EEEEEELi192ENS_6half_tEfNS_4arch4Sm80ELb1ELb0ELb1ELb1ELb1ELb1ELb1ELb1EEENS1_21CollectiveEpilogueFwdINS6_IJS8_SA_S9_EEENS6_IJNS7_ILi1EEESI_SI_EEESC_SE_Li256ELb1ELb1ELb1ELb0EEENS1_36VarlenDynamicPersistentTileSchedulerILi128ELi64ELi256ELi256ELb1ELb1ELb0ELb1ELb1ELb1EEEEEEEEEvNT_6ParamsE:
	.zero		1608


//--------------------- SYMBOLS --------------------------

	.type		.nv.reservedSmem.offset0,@object
	.size		.nv.reservedSmem.offset0,0x4
